	.target	sm_90a

	.elftype	@"ET_EXEC"


//--------------------- .note.nv.tkinfo           --------------------------
	.section	.note.nv.tkinfo,"",@"SHT_NOTE"
	.sectionflags	@"SHF_NOTE_NV_TKINFO"
	.tkinfo
        /*0018*/ 	.word	0x00000002
        /*0030*/ 	.string	""
        /*0030*/ 	.string	"ptxas"
        /*0030*/ 	.string	"Cuda compilation tools, release 13.0, V13.0.88"
        /*0030*/ 	.string	"Build cuda_13.0.r13.0/compiler.36424714_0"
        /*0030*/ 	.string	"-arch sm_90a -m 64 "



//--------------------- .note.nv.cuinfo           --------------------------
	.section	.note.nv.cuinfo,"",@"SHT_NOTE"
	.sectionflags	@"SHF_NOTE_NV_CUINFO"
        /*0018*/ 	.short	0x0002
        /*001a*/ 	.short	0x005a
        /*001c*/ 	.short	0x0082
	.zero		2


//--------------------- .nv.info                  --------------------------
	.section	.nv.info,"",@"SHT_CUDA_INFO"
	.align	4


	//----- nvinfo : EIATTR_REGCOUNT
	.align		4
        /*0000*/ 	.byte	0x04, 0x2f
        /*0002*/ 	.short	(.L_15 - .L_14)
	.align		4
.L_14:
        /*0004*/ 	.word	index@(_ZN7cutlass13device_kernelINS_4gemm6kernel13GemmUniversalIN4cute5tupleIJiiiiEEENS1_10collective13CollectiveMmaINS1_34MainloopSm90TmaGmmaWarpSpecializedILi3ENS5_IJNS4_1CILi1EEENSA_ILi2EEESB_EEENS1_32KernelTmaWarpSpecializedPingpongEEENS5_IJNSA_ILi64EEESG_NSA_ILi32EEEEEEaNS5_IJlSB_lEEEaSJ_NS4_8TiledMMAINS4_8MMA_AtomIJNS4_4SM904GMMA26MMA_64x64x32_S32S8S8_SS_TNEEEENS4_6LayoutINS5_IJSB_SB_SB_EEENS5_IJNSA_ILi0EEESS_SS_EEEEENS5_IJNS4_10UnderscoreESV_SV_EEEEENS4_23SM90_TMA_LOAD_MULTICASTENS4_14ComposedLayoutINS4_7SwizzleILi1ELi4ELi3EEENS4_18smem_ptr_flag_bitsILi8EEENSQ_INS5_IJNSA_ILi8EEESH_EEENS5_IJSH_SB_EEEEEEEvNS4_8identityENS4_13SM90_TMA_LOADES18_vS19_EENS_8epilogue10collective6detail29Sm90TmaWarpSpecializedAdapterINS1D_15DefaultEpilogueIaSJ_SJ_NS1C_6thread17LinearCombinationIaLi1EiiLNS1H_9ScaleType4KindE0ELNS_15FloatRoundStyleE2EaEENS1_15EpilogueDefaultEEEEEvvEEEEvNT_6ParamsE)
        /*0008*/ 	.word	0x000000a8


	//----- nvinfo : EIATTR_FRAME_SIZE
	.align		4
.L_15:
        /*000c*/ 	.byte	0x04, 0x11
        /*000e*/ 	.short	(.L_17 - .L_16)
	.align		4
.L_16:
        /*0010*/ 	.word	index@(_ZN7cutlass13device_kernelINS_4gemm6kernel13GemmUniversalIN4cute5tupleIJiiiiEEENS1_10collective13CollectiveMmaINS1_34MainloopSm90TmaGmmaWarpSpecializedILi3ENS5_IJNS4_1CILi1EEENSA_ILi2EEESB_EEENS1_32KernelTmaWarpSpecializedPingpongEEENS5_IJNSA_ILi64EEESG_NSA_ILi32EEEEEEaNS5_IJlSB_lEEEaSJ_NS4_8TiledMMAINS4_8MMA_AtomIJNS4_4SM904GMMA26MMA_64x64x32_S32S8S8_SS_TNEEEENS4_6LayoutINS5_IJSB_SB_SB_EEENS5_IJNSA_ILi0EEESS_SS_EEEEENS5_IJNS4_10UnderscoreESV_SV_EEEEENS4_23SM90_TMA_LOAD_MULTICASTENS4_14ComposedLayoutINS4_7SwizzleILi1ELi4ELi3EEENS4_18smem_ptr_flag_bitsILi8EEENSQ_INS5_IJNSA_ILi8EEESH_EEENS5_IJSH_SB_EEEEEEEvNS4_8identityENS4_13SM90_TMA_LOADES18_vS19_EENS_8epilogue10collective6detail29Sm90TmaWarpSpecializedAdapterINS1D_15DefaultEpilogueIaSJ_SJ_NS1C_6thread17LinearCombinationIaLi1EiiLNS1H_9ScaleType4KindE0ELNS_15FloatRoundStyleE2EaEENS1_15EpilogueDefaultEEEEEvvEEEEvNT_6ParamsE)
        /*0014*/ 	.word	0x00000008


	//----- nvinfo : EIATTR_MIN_STACK_SIZE
	.align		4
.L_17:
        /*0018*/ 	.byte	0x04, 0x12
        /*001a*/ 	.short	(.L_19 - .L_18)
	.align		4
.L_18:
        /*001c*/ 	.word	index@(_ZN7cutlass13device_kernelINS_4gemm6kernel13GemmUniversalIN4cute5tupleIJiiiiEEENS1_10collective13CollectiveMmaINS1_34MainloopSm90TmaGmmaWarpSpecializedILi3ENS5_IJNS4_1CILi1EEENSA_ILi2EEESB_EEENS1_32KernelTmaWarpSpecializedPingpongEEENS5_IJNSA_ILi64EEESG_NSA_ILi32EEEEEEaNS5_IJlSB_lEEEaSJ_NS4_8TiledMMAINS4_8MMA_AtomIJNS4_4SM904GMMA26MMA_64x64x32_S32S8S8_SS_TNEEEENS4_6LayoutINS5_IJSB_SB_SB_EEENS5_IJNSA_ILi0EEESS_SS_EEEEENS5_IJNS4_10UnderscoreESV_SV_EEEEENS4_23SM90_TMA_LOAD_MULTICASTENS4_14ComposedLayoutINS4_7SwizzleILi1ELi4ELi3EEENS4_18smem_ptr_flag_bitsILi8EEENSQ_INS5_IJNSA_ILi8EEESH_EEENS5_IJSH_SB_EEEEEEEvNS4_8identityENS4_13SM90_TMA_LOADES18_vS19_EENS_8epilogue10collective6detail29Sm90TmaWarpSpecializedAdapterINS1D_15DefaultEpilogueIaSJ_SJ_NS1C_6thread17LinearCombinationIaLi1EiiLNS1H_9ScaleType4KindE0ELNS_15FloatRoundStyleE2EaEENS1_15EpilogueDefaultEEEEEvvEEEEvNT_6ParamsE)
        /*0020*/ 	.word	0x00000008
.L_19:


//--------------------- .nv.compat                --------------------------
	.section	.nv.compat,"",@"SHT_CUDA_COMPAT_INFO"
	.align	4
        /*0000*/ 	.byte	0x02, 0x09, 0x01, 0x00, 0x02, 0x02, 0x04, 0x00, 0x02, 0x05, 0x05, 0x00, 0x03, 0x07, 0x01, 0x01
        /*0010*/ 	.byte	0x02, 0x03, 0x01, 0x00, 0x02, 0x06, 0x01, 0x00, 0x04, 0x0b, 0x08, 0x00, 0x00, 0x00, 0x00, 0x00
        /*0020*/ 	.byte	0x00, 0x00, 0x00, 0x00


//--------------------- .nv.info._ZN7cutlass13device_kernelINS_4gemm6kernel13GemmUniversalIN4cute5tupleIJiiiiEEENS1_10collective13CollectiveMmaINS1_34MainloopSm90TmaGmmaWarpSpecializedILi3ENS5_IJNS4_1CILi1EEENSA_ILi2EEESB_EEENS1_32KernelTmaWarpSpecializedPingpongEEENS5_IJNSA_ILi64EEESG_NSA_ILi32EEEEEEaNS5_IJlSB_lEEEaSJ_NS4_8TiledMMAINS4_8MMA_AtomIJNS4_4SM904GMMA26MMA_64x64x32_S32S8S8_SS_TNEEEENS4_6LayoutINS5_IJSB_SB_SB_EEENS5_IJNSA_ILi0EEESS_SS_EEEEENS5_IJNS4_10UnderscoreESV_SV_EEEEENS4_23SM90_TMA_LOAD_MULTICASTENS4_14ComposedLayoutINS4_7SwizzleILi1ELi4ELi3EEENS4_18smem_ptr_flag_bitsILi8EEENSQ_INS5_IJNSA_ILi8EEESH_EEENS5_IJSH_SB_EEEEEEEvNS4_8identityENS4_13SM90_TMA_LOADES18_vS19_EENS_8epilogue10collective6detail29Sm90TmaWarpSpecializedAdapterINS1D_15DefaultEpilogueIaSJ_SJ_NS1C_6thread17LinearCombinationIaLi1EiiLNS1H_9ScaleType4KindE0ELNS_15FloatRoundStyleE2EaEENS1_15EpilogueDefaultEEEEEvvEEEEvNT_6ParamsE --------------------------
	.section	.nv.info._ZN7cutlass13device_kernelINS_4gemm6kernel13GemmUniversalIN4cute5tupleIJiiiiEEENS1_10collective13CollectiveMmaINS1_34MainloopSm90TmaGmmaWarpSpecializedILi3ENS5_IJNS4_1CILi1EEENSA_ILi2EEESB_EEENS1_32KernelTmaWarpSpecializedPingpongEEENS5_IJNSA_ILi64EEESG_NSA_ILi32EEEEEEaNS5_IJlSB_lEEEaSJ_NS4_8TiledMMAINS4_8MMA_AtomIJNS4_4SM904GMMA26MMA_64x64x32_S32S8S8_SS_TNEEEENS4_6LayoutINS5_IJSB_SB_SB_EEENS5_IJNSA_ILi0EEESS_SS_EEEEENS5_IJNS4_10UnderscoreESV_SV_EEEEENS4_23SM90_TMA_LOAD_MULTICASTENS4_14ComposedLayoutINS4_7SwizzleILi1ELi4ELi3EEENS4_18smem_ptr_flag_bitsILi8EEENSQ_INS5_IJNSA_ILi8EEESH_EEENS5_IJSH_SB_EEEEEEEvNS4_8identityENS4_13SM90_TMA_LOADES18_vS19_EENS_8epilogue10collective6detail29Sm90TmaWarpSpecializedAdapterINS1D_15DefaultEpilogueIaSJ_SJ_NS1C_6thread17LinearCombinationIaLi1EiiLNS1H_9ScaleType4KindE0ELNS_15FloatRoundStyleE2EaEENS1_15EpilogueDefaultEEEEEvvEEEEvNT_6ParamsE,"",@"SHT_CUDA_INFO"
	.sectionflags	@""
	.align	4


	//----- nvinfo : EIATTR_CUDA_API_VERSION
	.align		4
        /*0000*/ 	.byte	0x04, 0x37
        /*0002*/ 	.short	(.L_21 - .L_20)
.L_20:
        /*0004*/ 	.word	0x00000082


	//----- nvinfo : EIATTR_KPARAM_INFO
	.align		4
.L_21:
        /*0008*/ 	.byte	0x04, 0x17
        /*000a*/ 	.short	(.L_23 - .L_22)
.L_22:
        /*000c*/ 	.word	0x00000000
        /*0010*/ 	.short	0x0000
        /*0012*/ 	.short	0x0070
        /*0014*/ 	.byte	0x00, 0xf0, 0x01, 0x10


	//----- nvinfo : EIATTR_SPARSE_MMA_MASK
	.align		4
.L_23:
        /*0018*/ 	.byte	0x03, 0x50
        /*001a*/ 	.short	0x0000


	//----- nvinfo : EIATTR_MAXREG_COUNT
	.align		4
        /*001c*/ 	.byte	0x03, 0x1b
        /*001e*/ 	.short	0x00a8


	//----- nvinfo : EIATTR_NUM_BARRIERS
	.align		4
        /*0020*/ 	.byte	0x02, 0x4c
        /*0022*/ 	.byte	0x01
	.zero		1


	//----- nvinfo : EIATTR_EXTERNS
	.align		4
        /*0024*/ 	.byte	0x04, 0x0f
        /*0026*/ 	.short	(.L_25 - .L_24)


	//   ....[0]....
	.align		4
.L_24:
        /*0028*/ 	.word	index@(__assertfail)


	//----- nvinfo : EIATTR_ANNOTATIONS
	.align		4
.L_25:
        /*002c*/ 	.byte	0x04, 0x55
        /*002e*/ 	.short	(.L_27 - .L_26)


	//   ....[0]....
.L_26:
        /*0030*/ 	.word	0x00000001
        /*0034*/ 	.byte	0x20, 0x0d, 0x00, 0x00, 0x01, 0x00, 0x00, 0x00, 0xc0, 0x13, 0x00, 0x00, 0x01, 0x00, 0x00, 0x00
        /*0044*/ 	.byte	0x70, 0x3c, 0x00, 0x00, 0x01, 0x00, 0x00, 0x00, 0x80, 0x48, 0x00, 0x00


	//----- nvinfo : EIATTR_MERCURY_ISA_VERSION
	.align		4
.L_27:
        /*0050*/ 	.byte	0x03, 0x5f
        /*0052*/ 	.short	0x0101


	//----- nvinfo : EIATTR_INT_WARP_WIDE_INSTR_OFFSETS
	.align		4
        /*0054*/ 	.byte	0x04, 0x31
        /*0056*/ 	.short	(.L_29 - .L_28)


	//   ....[0]....
.L_28:
        /*0058*/ 	.word	0x000004b0


	//   ....[1]....
        /*005c*/ 	.word	0x000004f0


	//   ....[2]....
        /*0060*/ 	.word	0x00000570


	//   ....[3]....
        /*0064*/ 	.word	0x000005d0


	//   ....[4]....
        /*0068*/ 	.word	0x00000680


	//   ....[5]....
        /*006c*/ 	.word	0x00000690


	//   ....[6]....
        /*0070*/ 	.word	0x00000700


	//   ....[7]....
        /*0074*/ 	.word	0x00000750


	//   ....[8]....
        /*0078*/ 	.word	0x00001d50


	//----- nvinfo : EIATTR_COOP_GROUP_MASK_REGIDS
	.align		4
.L_29:
        /*007c*/ 	.byte	0x04, 0x29
        /*007e*/ 	.short	(.L_31 - .L_30)


	//   ....[0]....
.L_30:
        /*0080*/ 	.word	0xffffffff


	//   ....[1]....
        /*0084*/ 	.word	0xffffffff


	//   ....[2]....
        /*0088*/ 	.word	0xffffffff


	//   ....[3]....
        /*008c*/ 	.word	0xffffffff


	//   ....[4]....
        /*0090*/ 	.word	0xffffffff


	//   ....[5]....
        /*0094*/ 	.word	0xffffffff


	//   ....[6]....
        /*0098*/ 	.word	0xffffffff


	//----- nvinfo : EIATTR_COOP_GROUP_INSTR_OFFSETS
	.align		4
.L_31:
        /*009c*/ 	.byte	0x04, 0x28
        /*009e*/ 	.short	(.L_33 - .L_32)


	//   ....[0]....
.L_32:
        /*00a0*/ 	.word	0x00000070


	//   ....[1]....
        /*00a4*/ 	.word	0x00000080


	//   ....[2]....
        /*00a8*/ 	.word	0x00000140


	//   ....[3]....
        /*00ac*/ 	.word	0x000002d0


	//   ....[4]....
        /*00b0*/ 	.word	0x00000310


	//   ....[5]....
        /*00b4*/ 	.word	0x000003b0


	//   ....[6]....
        /*00b8*/ 	.word	0x000008d0


	//----- nvinfo : EIATTR_REG_RECONFIG
	.align		4
.L_33:
        /*00bc*/ 	.byte	0x01, 0x54
	.zero		2


	//----- nvinfo : EIATTR_SYSCALL_OFFSETS
	.align		4
        /*00c0*/ 	.byte	0x04, 0x46
        /*00c2*/ 	.short	(.L_35 - .L_34)


	//   ....[0]....
.L_34:
        /*00c4*/ 	.word	0x00001850


	//----- nvinfo : EIATTR_MBARRIER_INSTR_OFFSETS
	.align		4
.L_35:
        /*00c8*/ 	.byte	0x04, 0x39
        /*00ca*/ 	.short	(.L_37 - .L_36)


	//   ....[0]....
.L_36:
        /*00cc*/ 	.word	0x00000250
        /*00d0*/ 	.word	0x000000ff
        /*00d4*/ 	.word	0x00000000
        /*00d8*/ 	.short	0x0100
        /*00da*/ 	.byte	0x08
	.zero		1


	//   ....[1]....
        /*00dc*/ 	.word	0x00000260
        /*00e0*/ 	.word	0x000000ff
        /*00e4*/ 	.word	0x00000018
        /*00e8*/ 	.short	0x0100
        /*00ea*/ 	.byte	0x08
	.zero		1


	//   ....[2]....
        /*00ec*/ 	.word	0x00000270
        /*00f0*/ 	.word	0x000000ff
        /*00f4*/ 	.word	0x00000008
        /*00f8*/ 	.short	0x0100
        /*00fa*/ 	.byte	0x08
	.zero		1


	//   ....[3]....
        /*00fc*/ 	.word	0x00000280
        /*0100*/ 	.word	0x000000ff
        /*0104*/ 	.word	0x00000020
        /*0108*/ 	.short	0x0100
        /*010a*/ 	.byte	0x08
	.zero		1


	//   ....[4]....
        /*010c*/ 	.word	0x00000290
        /*0110*/ 	.word	0x000000ff
        /*0114*/ 	.word	0x00000010
        /*0118*/ 	.short	0x0100
        /*011a*/ 	.byte	0x08
	.zero		1


	//   ....[5]....
        /*011c*/ 	.word	0x000002a0
        /*0120*/ 	.word	0x000000ff
        /*0124*/ 	.word	0x00000028
        /*0128*/ 	.short	0x0100
        /*012a*/ 	.byte	0x08
	.zero		1


	//   ....[6]....
        /*012c*/ 	.word	0x00000780
        /*0130*/ 	.word	0x000000ff
        /*0134*/ 	.word	0x00000060
        /*0138*/ 	.short	0x0100
        /*013a*/ 	.byte	0x08
	.zero		1


	//   ....[7]....
        /*013c*/ 	.word	0x00000820
        /*0140*/ 	.word	0x000000ff
        /*0144*/ 	.word	0x00000068
        /*0148*/ 	.short	0x0100
        /*014a*/ 	.byte	0x08
	.zero		1


	//   ....[8]....
        /*014c*/ 	.word	0x00000850
        /*0150*/ 	.word	0x000000ff
        /*0154*/ 	.word	0x00000040
        /*0158*/ 	.short	0x0100
        /*015a*/ 	.byte	0x09
	.zero		1


	//   ....[9]....
        /*015c*/ 	.word	0x00000860
        /*0160*/ 	.word	0x000000ff
        /*0164*/ 	.word	0x00000048
        /*0168*/ 	.short	0x0100
        /*016a*/ 	.byte	0x09
	.zero		1


	//   ....[10]....
        /*016c*/ 	.word	0x00000870
        /*0170*/ 	.word	0x000000ff
        /*0174*/ 	.word	0x00000050
        /*0178*/ 	.short	0x0100
        /*017a*/ 	.byte	0x09
	.zero		1


	//   ....[11]....
        /*017c*/ 	.word	0x00000880
        /*0180*/ 	.word	0x000000ff
        /*0184*/ 	.word	0x00000058
        /*0188*/ 	.short	0x0100
        /*018a*/ 	.byte	0x09
	.zero		1


	//   ....[12]....
        /*018c*/ 	.word	0x00001710
        /*0190*/ 	.word	0x000000ff
        /*0194*/ 	.word	0xfffffff8
        /*0198*/ 	.short	0x010a
        /*019a*/ 	.byte	0x2b
	.zero		1


	//   ....[13]....
        /*019c*/ 	.word	0x000018e0
        /*01a0*/ 	.word	0x00000003
        /*01a4*/ 	.word	0x00000000
        /*01a8*/ 	.short	0x010a
        /*01aa*/ 	.byte	0x3f
	.zero		1


	//   ....[14]....
        /*01ac*/ 	.word	0x00001920
        /*01b0*/ 	.word	0x00000003
        /*01b4*/ 	.word	0x00000000
        /*01b8*/ 	.short	0x010a
        /*01ba*/ 	.byte	0x3f
	.zero		1


	//   ....[15]....
        /*01bc*/ 	.word	0x00001ab0
        /*01c0*/ 	.word	0x000000ff
        /*01c4*/ 	.word	0x00000000
        /*01c8*/ 	.short	0x010a
        /*01ca*/ 	.byte	0x04
	.zero		1


	//   ....[16]....
        /*01cc*/ 	.word	0x00001af0
        /*01d0*/ 	.word	0x000000ff
        /*01d4*/ 	.word	0x00000000
        /*01d8*/ 	.short	0x010a
        /*01da*/ 	.byte	0x04
	.zero		1


	//   ....[17]....
        /*01dc*/ 	.word	0x00001be0
        /*01e0*/ 	.word	0x00000005
        /*01e4*/ 	.word	0x00000000
        /*01e8*/ 	.short	0x0101
        /*01ea*/ 	.byte	0x3f
	.zero		1


	//   ....[18]....
        /*01ec*/ 	.word	0x00001cf0
        /*01f0*/ 	.word	0x00000003
        /*01f4*/ 	.word	0x00000000
        /*01f8*/ 	.short	0x0101
        /*01fa*/ 	.byte	0x30
	.zero		1


	//   ....[19]....
        /*01fc*/ 	.word	0x00001df0
        /*0200*/ 	.word	0x00000003
        /*0204*/ 	.word	0x00000000
        /*0208*/ 	.short	0x0101
        /*020a*/ 	.byte	0x3f
	.zero		1


	//   ....[20]....
        /*020c*/ 	.word	0x00001e70
        /*0210*/ 	.word	0x000000ff
        /*0214*/ 	.word	0x00000008
        /*0218*/ 	.short	0x010a
        /*021a*/ 	.byte	0x2b
	.zero		1


	//   ....[21]....
        /*021c*/ 	.word	0x00003cb0
        /*0220*/ 	.word	0x00000000
        /*0224*/ 	.word	0x00000000
        /*0228*/ 	.short	0x0101
        /*022a*/ 	.byte	0x30
	.zero		1


	//   ....[22]....
        /*022c*/ 	.word	0x000045d0
        /*0230*/ 	.word	0x0000000f
        /*0234*/ 	.word	0x00000018
        /*0238*/ 	.short	0x010a
        /*023a*/ 	.byte	0x3f
	.zero		1


	//   ....[23]....
        /*023c*/ 	.word	0x000049b0
        /*0240*/ 	.word	0x00000006
        /*0244*/ 	.word	0x00000068
        /*0248*/ 	.short	0x0101
        /*024a*/ 	.byte	0x3f
	.zero		1


	//   ....[24]....
        /*024c*/ 	.word	0x000050e0
        /*0250*/ 	.word	0x00000007
        /*0254*/ 	.word	0x00000000
        /*0258*/ 	.short	0x010a
        /*025a*/ 	.byte	0x3f
	.zero		1


	//   ....[25]....
        /*025c*/ 	.word	0x00005160
        /*0260*/ 	.word	0x00000004
        /*0264*/ 	.word	0x00000000
        /*0268*/ 	.short	0x010a
        /*026a*/ 	.byte	0x3f
	.zero		1


	//   ....[26]....
        /*026c*/ 	.word	0x000051f0
        /*0270*/ 	.word	0x00000005
        /*0274*/ 	.word	0x00000000
        /*0278*/ 	.short	0x010a
        /*027a*/ 	.byte	0x3f
	.zero		1


	//   ....[27]....
        /*027c*/ 	.word	0x00005260
        /*0280*/ 	.word	0x00000003
        /*0284*/ 	.word	0xfffffff8
        /*0288*/ 	.short	0x010a
        /*028a*/ 	.byte	0x3f
	.zero		1


	//   ....[28]....
        /*028c*/ 	.word	0x000052b0
        /*0290*/ 	.word	0x00000003
        /*0294*/ 	.word	0x00000000
        /*0298*/ 	.short	0x010a
        /*029a*/ 	.byte	0x3f
	.zero		1


	//   ....[29]....
        /*029c*/ 	.word	0x00005310
        /*02a0*/ 	.word	0x00000005
        /*02a4*/ 	.word	0x00000000
        /*02a8*/ 	.short	0x010a
        /*02aa*/ 	.byte	0x3f
	.zero		1


	//   ....[30]....
        /*02ac*/ 	.word	0x00005370
        /*02b0*/ 	.word	0x00000003
        /*02b4*/ 	.word	0x00000008
        /*02b8*/ 	.short	0x010a
        /*02ba*/ 	.byte	0x3f
	.zero		1


	//   ....[31]....
        /*02bc*/ 	.word	0x00005440
        /*02c0*/ 	.word	0x0000000f
        /*02c4*/ 	.word	0x00000018
        /*02c8*/ 	.short	0x010a
        /*02ca*/ 	.byte	0x3f
	.zero		1


	//   ....[32]....
        /*02cc*/ 	.word	0x00005510
        /*02d0*/ 	.word	0x00000007
        /*02d4*/ 	.word	0x00000000
        /*02d8*/ 	.short	0x010a
        /*02da*/ 	.byte	0x3f
	.zero		1


	//   ....[33]....
        /*02dc*/ 	.word	0x00005560
        /*02e0*/ 	.word	0x00000004
        /*02e4*/ 	.word	0x00000000
        /*02e8*/ 	.short	0x010a
        /*02ea*/ 	.byte	0x3f
	.zero		1


	//----- nvinfo : EIATTR_NUM_MBARRIERS
	.align		4
.L_37:
        /*02ec*/ 	.byte	0x03, 0x38
        /*02ee*/ 	.short	0x000c


	//----- nvinfo : EIATTR_EXIT_INSTR_OFFSETS
	.align		4
        /*02f0*/ 	.byte	0x04, 0x1c
        /*02f2*/ 	.short	(.L_39 - .L_38)


	//   ....[0]....
.L_38:
        /*02f4*/ 	.word	0x00001350


	//   ....[1]....
        /*02f8*/ 	.word	0x000013b0


	//   ....[2]....
        /*02fc*/ 	.word	0x000042b0


	//   ....[3]....
        /*0300*/ 	.word	0x000042e0


	//   ....[4]....
        /*0304*/ 	.word	0x00005240


	//----- nvinfo : EIATTR_MAX_THREADS
	.align		4
.L_39:
        /*0308*/ 	.byte	0x04, 0x05
        /*030a*/ 	.short	(.L_41 - .L_40)
.L_40:
        /*030c*/ 	.word	0x00000180
        /*0310*/ 	.word	0x00000001
        /*0314*/ 	.word	0x00000001


	//----- nvinfo : EIATTR_CRS_STACK_SIZE
	.align		4
.L_41:
        /*0318*/ 	.byte	0x04, 0x1e
        /*031a*/ 	.short	(.L_43 - .L_42)
.L_42:
        /*031c*/ 	.word	0x00000000


	//----- nvinfo : EIATTR_CBANK_PARAM_SIZE
	.align		4
.L_43:
        /*0320*/ 	.byte	0x03, 0x19
        /*0322*/ 	.short	0x0470


	//----- nvinfo : EIATTR_PARAM_CBANK
	.align		4
        /*0324*/ 	.byte	0x04, 0x0a
        /*0326*/ 	.short	(.L_45 - .L_44)
	.align		4
.L_44:
        /*0328*/ 	.word	index@(.nv.constant0._ZN7cutlass13device_kernelINS_4gemm6kernel13GemmUniversalIN4cute5tupleIJiiiiEEENS1_10collective13CollectiveMmaINS1_34MainloopSm90TmaGmmaWarpSpecializedILi3ENS5_IJNS4_1CILi1EEENSA_ILi2EEESB_EEENS1_32KernelTmaWarpSpecializedPingpongEEENS5_IJNSA_ILi64EEESG_NSA_ILi32EEEEEEaNS5_IJlSB_lEEEaSJ_NS4_8TiledMMAINS4_8MMA_AtomIJNS4_4SM904GMMA26MMA_64x64x32_S32S8S8_SS_TNEEEENS4_6LayoutINS5_IJSB_SB_SB_EEENS5_IJNSA_ILi0EEESS_SS_EEEEENS5_IJNS4_10UnderscoreESV_SV_EEEEENS4_23SM90_TMA_LOAD_MULTICASTENS4_14ComposedLayoutINS4_7SwizzleILi1ELi4ELi3EEENS4_18smem_ptr_flag_bitsILi8EEENSQ_INS5_IJNSA_ILi8EEESH_EEENS5_IJSH_SB_EEEEEEEvNS4_8identityENS4_13SM90_TMA_LOADES18_vS19_EENS_8epilogue10collective6detail29Sm90TmaWarpSpecializedAdapterINS1D_15DefaultEpilogueIaSJ_SJ_NS1C_6thread17LinearCombinationIaLi1EiiLNS1H_9ScaleType4KindE0ELNS_15FloatRoundStyleE2EaEENS1_15EpilogueDefaultEEEEEvvEEEEvNT_6ParamsE)
        /*032c*/ 	.short	0x0210
        /*032e*/ 	.short	0x0470


	//----- nvinfo : EIATTR_SW_WAR
	.align		4
.L_45:
        /*0330*/ 	.byte	0x04, 0x36
        /*0332*/ 	.short	(.L_47 - .L_46)
.L_46:
        /*0334*/ 	.word	0x00000008
.L_47:


//--------------------- .nv.callgraph             --------------------------
	.section	.nv.callgraph,"",@"SHT_CUDA_CALLGRAPH"
	.align	4
	.sectionentsize	8
	.align		4
        /*0000*/ 	.word	0x00000000
	.align		4
        /*0004*/ 	.word	0xffffffff
	.align		4
        /*0008*/ 	.word	index@(_ZN7cutlass13device_kernelINS_4gemm6kernel13GemmUniversalIN4cute5tupleIJiiiiEEENS1_10collective13CollectiveMmaINS1_34MainloopSm90TmaGmmaWarpSpecializedILi3ENS5_IJNS4_1CILi1EEENSA_ILi2EEESB_EEENS1_32KernelTmaWarpSpecializedPingpongEEENS5_IJNSA_ILi64EEESG_NSA_ILi32EEEEEEaNS5_IJlSB_lEEEaSJ_NS4_8TiledMMAINS4_8MMA_AtomIJNS4_4SM904GMMA26MMA_64x64x32_S32S8S8_SS_TNEEEENS4_6LayoutINS5_IJSB_SB_SB_EEENS5_IJNSA_ILi0EEESS_SS_EEEEENS5_IJNS4_10UnderscoreESV_SV_EEEEENS4_23SM90_TMA_LOAD_MULTICASTENS4_14ComposedLayoutINS4_7SwizzleILi1ELi4ELi3EEENS4_18smem_ptr_flag_bitsILi8EEENSQ_INS5_IJNSA_ILi8EEESH_EEENS5_IJSH_SB_EEEEEEEvNS4_8identityENS4_13SM90_TMA_LOADES18_vS19_EENS_8epilogue10collective6detail29Sm90TmaWarpSpecializedAdapterINS1D_15DefaultEpilogueIaSJ_SJ_NS1C_6thread17LinearCombinationIaLi1EiiLNS1H_9ScaleType4KindE0ELNS_15FloatRoundStyleE2EaEENS1_15EpilogueDefaultEEEEEvvEEEEvNT_6ParamsE)
	.align		4
        /*000c*/ 	.word	index@(__assertfail)
	.align		4
        /*0010*/ 	.word	0x00000000
	.align		4
        /*0014*/ 	.word	0xfffffffe
	.align		4
        /*0018*/ 	.word	0x00000000
	.align		4
        /*001c*/ 	.word	0xfffffffd
	.align		4
        /*0020*/ 	.word	0x00000000
	.align		4
        /*0024*/ 	.word	0xfffffffc


//--------------------- .nv.constant4             --------------------------
	.section	.nv.constant4,"a",@progbits
	.align	8
	.align		8
.nv.constant4:
        /*0000*/ 	.dword	__assertfail
	.align		8
        /*0008*/ 	.dword	__unnamed_1
	.align		8
        /*0010*/ 	.dword	_ZN39_INTERNAL_25fdf08b_4_k_cu_5bd657b9_42644cuda3std3__45__cpo5beginE
	.align		8
        /*0018*/ 	.dword	_ZN39_INTERNAL_25fdf08b_4_k_cu_5bd657b9_42644cuda3std3__45__cpo3endE
	.align		8
        /*0020*/ 	.dword	_ZN39_INTERNAL_25fdf08b_4_k_cu_5bd657b9_42644cuda3std3__45__cpo6cbeginE
	.align		8
        /*0028*/ 	.dword	_ZN39_INTERNAL_25fdf08b_4_k_cu_5bd657b9_42644cuda3std3__45__cpo4cendE
	.align		8
        /*0030*/ 	.dword	_ZN39_INTERNAL_25fdf08b_4_k_cu_5bd657b9_42644cuda3std3__441_GLOBAL__N__25fdf08b_4_k_cu_5bd657b9_42646ignoreE
	.align		8
        /*0038*/ 	.dword	_ZN39_INTERNAL_25fdf08b_4_k_cu_5bd657b9_42644cuda3std3__419piecewise_constructE
	.align		8
        /*0040*/ 	.dword	_ZN39_INTERNAL_25fdf08b_4_k_cu_5bd657b9_42644cuda3std3__48in_placeE
	.align		8
        /*0048*/ 	.dword	_ZN39_INTERNAL_25fdf08b_4_k_cu_5bd657b9_42644cuda3std6ranges3__45__cpo4swapE
	.align		8
        /*0050*/ 	.dword	_ZN39_INTERNAL_25fdf08b_4_k_cu_5bd657b9_42644cuda3std6ranges3__45__cpo9iter_moveE
	.align		8
        /*0058*/ 	.dword	_ZN39_INTERNAL_25fdf08b_4_k_cu_5bd657b9_42644cute7productE
	.align		8
        /*0060*/ 	.dword	_ZN39_INTERNAL_25fdf08b_4_k_cu_5bd657b9_42644cute1_E
	.align		8
        /*0068*/ 	.dword	$str$22
	.align		8
        /*0070*/ 	.dword	$str$23


//--------------------- .text._ZN7cutlass13device_kernelINS_4gemm6kernel13GemmUniversalIN4cute5tupleIJiiiiEEENS1_10collective13CollectiveMmaINS1_34MainloopSm90TmaGmmaWarpSpecializedILi3ENS5_IJNS4_1CILi1EEENSA_ILi2EEESB_EEENS1_32KernelTmaWarpSpecializedPingpongEEENS5_IJNSA_ILi64EEESG_NSA_ILi32EEEEEEaNS5_IJlSB_lEEEaSJ_NS4_8TiledMMAINS4_8MMA_AtomIJNS4_4SM904GMMA26MMA_64x64x32_S32S8S8_SS_TNEEEENS4_6LayoutINS5_IJSB_SB_SB_EEENS5_IJNSA_ILi0EEESS_SS_EEEEENS5_IJNS4_10UnderscoreESV_SV_EEEEENS4_23SM90_TMA_LOAD_MULTICASTENS4_14ComposedLayoutINS4_7SwizzleILi1ELi4ELi3EEENS4_18smem_ptr_flag_bitsILi8EEENSQ_INS5_IJNSA_ILi8EEESH_EEENS5_IJSH_SB_EEEEEEEvNS4_8identityENS4_13SM90_TMA_LOADES18_vS19_EENS_8epilogue10collective6detail29Sm90TmaWarpSpecializedAdapterINS1D_15DefaultEpilogueIaSJ_SJ_NS1C_6thread17LinearCombinationIaLi1EiiLNS1H_9ScaleType4KindE0ELNS_15FloatRoundStyleE2EaEENS1_15EpilogueDefaultEEEEEvvEEEEvNT_6ParamsE --------------------------
	.section	.text._ZN7cutlass13device_kernelINS_4gemm6kernel13GemmUniversalIN4cute5tupleIJiiiiEEENS1_10collective13CollectiveMmaINS1_34MainloopSm90TmaGmmaWarpSpecializedILi3ENS5_IJNS4_1CILi1EEENSA_ILi2EEESB_EEENS1_32KernelTmaWarpSpecializedPingpongEEENS5_IJNSA_ILi64EEESG_NSA_ILi32EEEEEEaNS5_IJlSB_lEEEaSJ_NS4_8TiledMMAINS4_8MMA_AtomIJNS4_4SM904GMMA26MMA_64x64x32_S32S8S8_SS_TNEEEENS4_6LayoutINS5_IJSB_SB_SB_EEENS5_IJNSA_ILi0EEESS_SS_EEEEENS5_IJNS4_10UnderscoreESV_SV_EEEEENS4_23SM90_TMA_LOAD_MULTICASTENS4_14ComposedLayoutINS4_7SwizzleILi1ELi4ELi3EEENS4_18smem_ptr_flag_bitsILi8EEENSQ_INS5_IJNSA_ILi8EEESH_EEENS5_IJSH_SB_EEEEEEEvNS4_8identityENS4_13SM90_TMA_LOADES18_vS19_EENS_8epilogue10collective6detail29Sm90TmaWarpSpecializedAdapterINS1D_15DefaultEpilogueIaSJ_SJ_NS1C_6thread17LinearCombinationIaLi1EiiLNS1H_9ScaleType4KindE0ELNS_15FloatRoundStyleE2EaEENS1_15EpilogueDefaultEEEEEvvEEEEvNT_6ParamsE,"ax",@progbits
	.align	128
.text._ZN7cutlass13device_kernelINS_4gemm6kernel13GemmUniversalIN4cute5tupleIJiiiiEEENS1_10collective13CollectiveMmaINS1_34MainloopSm90TmaGmmaWarpSpecializedILi3ENS5_IJNS4_1CILi1EEENSA_ILi2EEESB_EEENS1_32KernelTmaWarpSpecializedPingpongEEENS5_IJNSA_ILi64EEESG_NSA_ILi32EEEEEEaNS5_IJlSB_lEEEaSJ_NS4_8TiledMMAINS4_8MMA_AtomIJNS4_4SM904GMMA26MMA_64x64x32_S32S8S8_SS_TNEEEENS4_6LayoutINS5_IJSB_SB_SB_EEENS5_IJNSA_ILi0EEESS_SS_EEEEENS5_IJNS4_10UnderscoreESV_SV_EEEEENS4_23SM90_TMA_LOAD_MULTICASTENS4_14ComposedLayoutINS4_7SwizzleILi1ELi4ELi3EEENS4_18smem_ptr_flag_bitsILi8EEENSQ_INS5_IJNSA_ILi8EEESH_EEENS5_IJSH_SB_EEEEEEEvNS4_8identityENS4_13SM90_TMA_LOADES18_vS19_EENS_8epilogue10collective6detail29Sm90TmaWarpSpecializedAdapterINS1D_15DefaultEpilogueIaSJ_SJ_NS1C_6thread17LinearCombinationIaLi1EiiLNS1H_9ScaleType4KindE0ELNS_15FloatRoundStyleE2EaEENS1_15EpilogueDefaultEEEEEvvEEEEvNT_6ParamsE:
        .type           _ZN7cutlass13device_kernelINS_4gemm6kernel13GemmUniversalIN4cute5tupleIJiiiiEEENS1_10collective13CollectiveMmaINS1_34MainloopSm90TmaGmmaWarpSpecializedILi3ENS5_IJNS4_1CILi1EEENSA_ILi2EEESB_EEENS1_32KernelTmaWarpSpecializedPingpongEEENS5_IJNSA_ILi64EEESG_NSA_ILi32EEEEEEaNS5_IJlSB_lEEEaSJ_NS4_8TiledMMAINS4_8MMA_AtomIJNS4_4SM904GMMA26MMA_64x64x32_S32S8S8_SS_TNEEEENS4_6LayoutINS5_IJSB_SB_SB_EEENS5_IJNSA_ILi0EEESS_SS_EEEEENS5_IJNS4_10UnderscoreESV_SV_EEEEENS4_23SM90_TMA_LOAD_MULTICASTENS4_14ComposedLayoutINS4_7SwizzleILi1ELi4ELi3EEENS4_18smem_ptr_flag_bitsILi8EEENSQ_INS5_IJNSA_ILi8EEESH_EEENS5_IJSH_SB_EEEEEEEvNS4_8identityENS4_13SM90_TMA_LOADES18_vS19_EENS_8epilogue10collective6detail29Sm90TmaWarpSpecializedAdapterINS1D_15DefaultEpilogueIaSJ_SJ_NS1C_6thread17LinearCombinationIaLi1EiiLNS1H_9ScaleType4KindE0ELNS_15FloatRoundStyleE2EaEENS1_15EpilogueDefaultEEEEEvvEEEEvNT_6ParamsE,@function
        .size           _ZN7cutlass13device_kernelINS_4gemm6kernel13GemmUniversalIN4cute5tupleIJiiiiEEENS1_10collective13CollectiveMmaINS1_34MainloopSm90TmaGmmaWarpSpecializedILi3ENS5_IJNS4_1CILi1EEENSA_ILi2EEESB_EEENS1_32KernelTmaWarpSpecializedPingpongEEENS5_IJNSA_ILi64EEESG_NSA_ILi32EEEEEEaNS5_IJlSB_lEEEaSJ_NS4_8TiledMMAINS4_8MMA_AtomIJNS4_4SM904GMMA26MMA_64x64x32_S32S8S8_SS_TNEEEENS4_6LayoutINS5_IJSB_SB_SB_EEENS5_IJNSA_ILi0EEESS_SS_EEEEENS5_IJNS4_10UnderscoreESV_SV_EEEEENS4_23SM90_TMA_LOAD_MULTICASTENS4_14ComposedLayoutINS4_7SwizzleILi1ELi4ELi3EEENS4_18smem_ptr_flag_bitsILi8EEENSQ_INS5_IJNSA_ILi8EEESH_EEENS5_IJSH_SB_EEEEEEEvNS4_8identityENS4_13SM90_TMA_LOADES18_vS19_EENS_8epilogue10collective6detail29Sm90TmaWarpSpecializedAdapterINS1D_15DefaultEpilogueIaSJ_SJ_NS1C_6thread17LinearCombinationIaLi1EiiLNS1H_9ScaleType4KindE0ELNS_15FloatRoundStyleE2EaEENS1_15EpilogueDefaultEEEEEvvEEEEvNT_6ParamsE,(.L_x_139 - _ZN7cutlass13device_kernelINS_4gemm6kernel13GemmUniversalIN4cute5tupleIJiiiiEEENS1_10collective13CollectiveMmaINS1_34MainloopSm90TmaGmmaWarpSpecializedILi3ENS5_IJNS4_1CILi1EEENSA_ILi2EEESB_EEENS1_32KernelTmaWarpSpecializedPingpongEEENS5_IJNSA_ILi64EEESG_NSA_ILi32EEEEEEaNS5_IJlSB_lEEEaSJ_NS4_8TiledMMAINS4_8MMA_AtomIJNS4_4SM904GMMA26MMA_64x64x32_S32S8S8_SS_TNEEEENS4_6LayoutINS5_IJSB_SB_SB_EEENS5_IJNSA_ILi0EEESS_SS_EEEEENS5_IJNS4_10UnderscoreESV_SV_EEEEENS4_23SM90_TMA_LOAD_MULTICASTENS4_14ComposedLayoutINS4_7SwizzleILi1ELi4ELi3EEENS4_18smem_ptr_flag_bitsILi8EEENSQ_INS5_IJNSA_ILi8EEESH_EEENS5_IJSH_SB_EEEEEEEvNS4_8identityENS4_13SM90_TMA_LOADES18_vS19_EENS_8epilogue10collective6detail29Sm90TmaWarpSpecializedAdapterINS1D_15DefaultEpilogueIaSJ_SJ_NS1C_6thread17LinearCombinationIaLi1EiiLNS1H_9ScaleType4KindE0ELNS_15FloatRoundStyleE2EaEENS1_15EpilogueDefaultEEEEEvvEEEEvNT_6ParamsE)
        .other          _ZN7cutlass13device_kernelINS_4gemm6kernel13GemmUniversalIN4cute5tupleIJiiiiEEENS1_10collective13CollectiveMmaINS1_34MainloopSm90TmaGmmaWarpSpecializedILi3ENS5_IJNS4_1CILi1EEENSA_ILi2EEESB_EEENS1_32KernelTmaWarpSpecializedPingpongEEENS5_IJNSA_ILi64EEESG_NSA_ILi32EEEEEEaNS5_IJlSB_lEEEaSJ_NS4_8TiledMMAINS4_8MMA_AtomIJNS4_4SM904GMMA26MMA_64x64x32_S32S8S8_SS_TNEEEENS4_6LayoutINS5_IJSB_SB_SB_EEENS5_IJNSA_ILi0EEESS_SS_EEEEENS5_IJNS4_10UnderscoreESV_SV_EEEEENS4_23SM90_TMA_LOAD_MULTICASTENS4_14ComposedLayoutINS4_7SwizzleILi1ELi4ELi3EEENS4_18smem_ptr_flag_bitsILi8EEENSQ_INS5_IJNSA_ILi8EEESH_EEENS5_IJSH_SB_EEEEEEEvNS4_8identityENS4_13SM90_TMA_LOADES18_vS19_EENS_8epilogue10collective6detail29Sm90TmaWarpSpecializedAdapterINS1D_15DefaultEpilogueIaSJ_SJ_NS1C_6thread17LinearCombinationIaLi1EiiLNS1H_9ScaleType4KindE0ELNS_15FloatRoundStyleE2EaEENS1_15EpilogueDefaultEEEEEvvEEEEvNT_6ParamsE,@"STO_CUDA_ENTRY STV_DEFAULT"
_ZN7cutlass13device_kernelINS_4gemm6kernel13GemmUniversalIN4cute5tupleIJiiiiEEENS1_10collective13CollectiveMmaINS1_34MainloopSm90TmaGmmaWarpSpecializedILi3ENS5_IJNS4_1CILi1EEENSA_ILi2EEESB_EEENS1_32KernelTmaWarpSpecializedPingpongEEENS5_IJNSA_ILi64EEESG_NSA_ILi32EEEEEEaNS5_IJlSB_lEEEaSJ_NS4_8TiledMMAINS4_8MMA_AtomIJNS4_4SM904GMMA26MMA_64x64x32_S32S8S8_SS_TNEEEENS4_6LayoutINS5_IJSB_SB_SB_EEENS5_IJNSA_ILi0EEESS_SS_EEEEENS5_IJNS4_10UnderscoreESV_SV_EEEEENS4_23SM90_TMA_LOAD_MULTICASTENS4_14ComposedLayoutINS4_7SwizzleILi1ELi4ELi3EEENS4_18smem_ptr_flag_bitsILi8EEENSQ_INS5_IJNSA_ILi8EEESH_EEENS5_IJSH_SB_EEEEEEEvNS4_8identityENS4_13SM90_TMA_LOADES18_vS19_EENS_8epilogue10collective6detail29Sm90TmaWarpSpecializedAdapterINS1D_15DefaultEpilogueIaSJ_SJ_NS1C_6thread17LinearCombinationIaLi1EiiLNS1H_9ScaleType4KindE0ELNS_15FloatRoundStyleE2EaEENS1_15EpilogueDefaultEEEEEvvEEEEvNT_6ParamsE:
[----:B------:R-:W0:Y:S02]  /*0000*/  LDC R1, c[0x0][0x28] ;  /* 0x00000a00ff017b82 */ /* 0x000e240000000800 */
[----:B0-----:R-:W-:Y:S01]  /*0010*/  VIADD R1, R1, 0xfffffff8 ;  /* 0xfffffff801017836 */ /* 0x001fe20000000000 */
[----:B------:R-:W0:Y:S01]  /*0020*/  S2R R5, SR_TID.X ;  /* 0x0000000000057919 */ /* 0x000e220000002100 */
[----:B------:R-:W-:Y:S01]  /*0030*/  ELECT P0, URZ, PT ;  /* 0x00000000003f782f */ /* 0x000fe20003800000 */
[----:B------:R-:W-:Y:S01]  /*0040*/  BSSY B0, `(.L_x_0) ;  /* 0x000000f000007945 */ /* 0x000fe20003800000 */
[--C-:B0-----:R-:W-:Y:S02]  /*0050*/  SHF.R.U32.HI R0, RZ, 0x5, R5.reuse ;  /* 0x00000005ff007819 */ /* 0x101fe40000011605 */
[----:B------:R-:W-:-:S03]  /*0060*/  SHF.R.U32.HI R7, RZ, 0x7, R5 ;  /* 0x00000007ff077819 */ /* 0x000fc60000011605 */
[----:B------:R-:W0:Y:S04]  /*0070*/  SHFL.IDX PT, R2, R0, RZ, 0x1f ;  /* 0x00001fff00027589 */ /* 0x000e2800000e0000 */
[----:B------:R1:W2:Y:S01]  /*0080*/  SHFL.IDX PT, R10, R7, RZ, 0x1f ;  /* 0x00001fff070a7589 */ /* 0x0002a200000e0000 */
[----:B0-----:R-:W-:-:S13]  /*0090*/  ISETP.NE.OR P0, PT, R2, RZ, !P0 ;  /* 0x000000ff0200720c */ /* 0x001fda0004705670 */
[----:B-12---:R-:W-:Y:S05]  /*00a0*/  @P0 BRA `(.L_x_1) ;  /* 0x0000000000200947 */ /* 0x006fea0003800000 */
[----:B------:R-:W-:Y:S02]  /*00b0*/  ULDC.64 UR4, c[0x0][0x198] ;  /* 0x0000660000047ab9 */ /* 0x000fe40000000a00 */
[----:B------:R-:W-:Y:S02]  /*00c0*/  UIADD3 UR6, UP0, UR4, 0xf0, URZ ;  /* 0x000000f004067890 */ /* 0x000fe4000ff1e03f */
[----:B------:R-:W-:Y:S02]  /*00d0*/  UIADD3 UR4, UP1, UR4, 0x1f0, URZ ;  /* 0x000001f004047890 */ /* 0x000fe4000ff3e03f */
[----:B------:R-:W-:Y:S02]  /*00e0*/  UIADD3.X UR7, URZ, UR5, URZ, UP0, !UPT ;  /* 0x000000053f077290 */ /* 0x000fe400087fe43f */
[----:B------:R-:W-:-:S07]  /*00f0*/  UIADD3.X UR5, URZ, UR5, URZ, UP1, !UPT ;  /* 0x000000053f057290 */ /* 0x000fce0008ffe43f */
[----:B------:R0:W-:Y:S02]  /*0100*/  UTMACCTL.PF [UR6] ;  /* 0x00000000060079b9 */ /* 0x0001e40008040000 */
[----:B------:R0:W-:Y:S02]  /*0110*/  UTMACCTL.PF [UR4] ;  /* 0x00000000040079b9 */ /* 0x0001e40008040000 */
[----:B0-----:R-:W-:Y:S01]  /*0120*/  NOP ;  /* 0x0000000000007918 */ /* 0x001fe20000000000 */
.L_x_1:
[----:B------:R-:W-:Y:S05]  /*0130*/  BSYNC B0 ;  /* 0x0000000000007941 */ /* 0x000fea0003800000 */
.L_x_0:
[----:B------:R-:W0:Y:S01]  /*0140*/  SHFL.IDX PT, R8, R0, RZ, 0x1f ;  /* 0x00001fff00087589 */ /* 0x000e2200000e0000 */
[----:B------:R-:W-:Y:S02]  /*0150*/  SHF.R.S32.HI R4, RZ, 0x1f, R5 ;  /* 0x0000001fff047819 */ /* 0x000fe40000011405 */
[----:B0-----:R-:W-:-:S13]  /*0160*/  ISETP.NE.AND P0, PT, R8, RZ, PT ;  /* 0x000000ff0800720c */ /* 0x001fda0003f05270 */
[----:B------:R-:W-:Y:S05]  /*0170*/  @P0 BRA `(.L_x_2) ;  /* 0x0000000000500947 */ /* 0x000fea0003800000 */
[----:B------:R-:W0:Y:S01]  /*0180*/  S2UR UR8, SR_CgaCtaId ;  /* 0x00000000000879c3 */ /* 0x000e220000008800 */
[----:B------:R-:W-:Y:S01]  /*0190*/  UMOV UR4, 0x400 ;  /* 0x0000040000047882 */ /* 0x000fe20000000000 */
[----:B------:R-:W-:Y:S01]  /*01a0*/  UMOV UR5, 0x1 ;  /* 0x0000000100057882 */ /* 0x000fe20000000000 */
[----:B------:R-:W-:Y:S01]  /*01b0*/  UMOV UR6, 0x2 ;  /* 0x0000000200067882 */ /* 0x000fe20000000000 */
[----:B------:R-:W-:Y:S01]  /*01c0*/  ELECT P0, URZ, PT ;  /* 0x00000000003f782f */ /* 0x000fe20003800000 */
[----:B------:R-:W-:-:S04]  /*01d0*/  UIADD3 UR6, -UR6, 0x100000, URZ ;  /* 0x0010000006067890 */ /* 0x000fc8000fffe13f */
[----:B------:R-:W-:Y:S02]  /*01e0*/  USHF.L.U32 UR7, UR6, 0xb, URZ ;  /* 0x0000000b06077899 */ /* 0x000fe4000800063f */
[----:B------:R-:W-:Y:S02]  /*01f0*/  USHF.L.U32 UR6, UR6, 0x1, URZ ;  /* 0x0000000106067899 */ /* 0x000fe4000800063f */
[----:B0-----:R-:W-:Y:S02]  /*0200*/  ULEA UR8, UR8, UR4, 0x18 ;  /* 0x0000000408087291 */ /* 0x001fe4000f8ec03f */
[----:B------:R-:W-:-:S04]  /*0210*/  UIADD3 UR4, -UR5, 0x100000, URZ ;  /* 0x0010000005047890 */ /* 0x000fc8000fffe13f */
[----:B------:R-:W-:Y:S02]  /*0220*/  USHF.L.U32 UR5, UR4, 0xb, URZ ;  /* 0x0000000b04057899 */ /* 0x000fe4000800063f */
[----:B------:R-:W-:Y:S01]  /*0230*/  USHF.L.U32 UR4, UR4, 0x1, URZ ;  /* 0x0000000104047899 */ /* 0x000fe2000800063f */
[----:B------:R-:W0:Y:S11]  /*0240*/  FENCE.VIEW.ASYNC.S ;  /* 0x00000000000073c6 */ /* 0x000e360000000000 */
[----:B0-----:R0:W1:Y:S01]  /*0250*/  SYNCS.EXCH.64 URZ, [UR8], UR4 ;  /* 0x00000004083f75b2 */ /* 0x0010620008000100 */
[----:B------:R0:W2:Y:S01]  /*0260*/  SYNCS.EXCH.64 URZ, [UR8+0x18], UR6 ;  /* 0x00001806083f75b2 */ /* 0x0000a20008000100 */
[----:B------:R0:W3:Y:S01]  /*0270*/  SYNCS.EXCH.64 URZ, [UR8+0x8], UR4 ;  /* 0x00000804083f75b2 */ /* 0x0000e20008000100 */
[----:B------:R0:W4:Y:S01]  /*0280*/  SYNCS.EXCH.64 URZ, [UR8+0x20], UR6 ;  /* 0x00002006083f75b2 */ /* 0x0001220008000100 */
[----:B------:R0:W0:Y:S01]  /*0290*/  SYNCS.EXCH.64 URZ, [UR8+0x10], UR4 ;  /* 0x00001004083f75b2 */ /* 0x0000220008000100 */
[----:B------:R0:W0:Y:S01]  /*02a0*/  SYNCS.EXCH.64 URZ, [UR8+0x28], UR6 ;  /* 0x00002806083f75b2 */ /* 0x0000220008000100 */
[----:B------:R-:W-:Y:S01]  /*02b0*/  NOP ;  /* 0x0000000000007918 */ /* 0x000fe20000000000 */
.L_x_2:
[----:B------:R-:W-:Y:S01]  /*02c0*/  LEA.HI R4, R4, R5, RZ, 0x7 ;  /* 0x0000000504047211 */ /* 0x000fe200078f38ff */
[----:B------:R-:W5:Y:S01]  /*02d0*/  SHFL.IDX PT, R14, R0, RZ, 0x1f ;  /* 0x00001fff000e7589 */ /* 0x000f6200000e0000 */
[----:B------:R-:W1:Y:S01]  /*02e0*/  S2UR UR12, SR_CTAID.X ;  /* 0x00000000000c79c3 */ /* 0x000e620000002500 */
[----:B------:R-:W-:Y:S02]  /*02f0*/  ELECT P0, URZ, PT ;  /* 0x00000000003f782f */ /* 0x000fe40003800000 */
[----:B------:R-:W-:Y:S01]  /*0300*/  LOP3.LUT R4, R4, 0xffffff80, RZ, 0xc0, !PT ;  /* 0xffffff8004047812 */ /* 0x000fe200078ec0ff */
[----:B------:R-:W2:Y:S01]  /*0310*/  SHFL.IDX PT, R13, R0, RZ, 0x1f ;  /* 0x00001fff000d7589 */ /* 0x000ea200000e0000 */
[----:B------:R-:W-:Y:S01]  /*0320*/  ELECT P1, URZ, PT ;  /* 0x00000000003f782f */ /* 0x000fe20003820000 */
[----:B------:R-:W-:Y:S01]  /*0330*/  NOP ;  /* 0x0000000000007918 */ /* 0x000fe20000000000 */
[----:B0-----:R-:W-:Y:S01]  /*0340*/  ULDC UR4, c[0x0][0x150] ;  /* 0x0000540000047ab9 */ /* 0x001fe20000000800 */
[----:B------:R-:W-:Y:S01]  /*0350*/  IMAD.IADD R4, R5, 0x1, -R4 ;  /* 0x0000000105047824 */ /* 0x000fe200078e0a04 */
[----:B------:R-:W0:Y:S01]  /*0360*/  S2R R6, SR_CTAID.Y ;  /* 0x0000000000067919 */ /* 0x000e220000002600 */
[----:B------:R-:W3:Y:S01]  /*0370*/  LDC R21, c[0x0][0x148] ;  /* 0x00005200ff157b82 */ /* 0x000ee20000000800 */
[----:B------:R-:W-:Y:S01]  /*0380*/  UMOV UR11, 0x80 ;  /* 0x00000080000b7882 */ /* 0x000fe20000000000 */
[----:B------:R-:W-:Y:S01]  /*0390*/  NOP ;  /* 0x0000000000007918 */ /* 0x000fe20000000000 */
[----:B------:R-:W-:Y:S01]  /*03a0*/  SHF.R.S32.HI R3, RZ, 0x1f, R4 ;  /* 0x0000001fff037819 */ /* 0x000fe20000011404 */
[----:B------:R-:W4:Y:S01]  /*03b0*/  SHFL.IDX PT, R15, R7, RZ, 0x1f ;  /* 0x00001fff070f7589 */ /* 0x000f2200000e0000 */
[C---:B------:R-:W-:Y:S01]  /*03c0*/  VIADD R33, R10.reuse, 0xffffffff ;  /* 0xffffffff0a217836 */ /* 0x040fe20000000000 */
[----:B------:R-:W-:-:S02]  /*03d0*/  ISETP.NE.AND P2, PT, R10, RZ, PT ;  /* 0x000000ff0a00720c */ /* 0x000fc40003f45270 */
[----:B------:R-:W-:Y:S02]  /*03e0*/  LEA.HI R9, R3, R4, RZ, 0x3 ;  /* 0x0000000403097211 */ /* 0x000fe400078f18ff */
[----:B------:R-:W-:Y:S02]  /*03f0*/  ISETP.GE.U32.AND P5, PT, R33, 0x2, PT ;  /* 0x000000022100780c */ /* 0x000fe40003fa6070 */
[--C-:B------:R-:W-:Y:S02]  /*0400*/  SHF.R.S32.HI R11, RZ, 0x3, R9.reuse ;  /* 0x00000003ff0b7819 */ /* 0x100fe40000011409 */
[----:B------:R-:W-:Y:S02]  /*0410*/  SHF.R.S32.HI R12, RZ, 0x1f, R9 ;  /* 0x0000001fff0c7819 */ /* 0x000fe40000011409 */
[----:B-----5:R-:W-:Y:S02]  /*0420*/  ISETP.NE.OR P0, PT, R14, RZ, !P0 ;  /* 0x000000ff0e00720c */ /* 0x020fe40004705670 */
[----:B------:R-:W-:Y:S01]  /*0430*/  LEA.HI R12, R12, R11, RZ, 0x2 ;  /* 0x0000000b0c0c7211 */ /* 0x000fe200078f10ff */
[----:B------:R-:W5:Y:S01]  /*0440*/  LDC R14, c[0x0][0x140] ;  /* 0x00005000ff0e7b82 */ /* 0x000f620000000800 */
[----:B--2---:R-:W-:-:S02]  /*0450*/  ISETP.NE.OR P1, PT, R13, RZ, !P1 ;  /* 0x000000ff0d00720c */ /* 0x004fc40004f25670 */
[----:B------:R-:W-:Y:S02]  /*0460*/  LOP3.LUT R12, R12, 0xfffffffc, RZ, 0xc0, !PT ;  /* 0xfffffffc0c0c7812 */ /* 0x000fe400078ec0ff */
[----:B-1----:R-:W-:Y:S02]  /*0470*/  I2FP.F32.U32 R0, UR12 ;  /* 0x0000000c00007c45 */ /* 0x002fe40008201000 */
[----:B------:R-:W-:Y:S01]  /*0480*/  SHF.R.S32.HI R9, RZ, 0x1f, R2 ;  /* 0x0000001fff097819 */ /* 0x000fe20000011402 */
[----:B------:R-:W-:Y:S01]  /*0490*/  IMAD.IADD R12, R11, 0x1, -R12 ;  /* 0x000000010b0c7824 */ /* 0x000fe200078e0a0c */
[----:B------:R-:W-:Y:S01]  /*04a0*/  SHF.R.S32.HI R11, RZ, 0x1f, R8 ;  /* 0x0000001fff0b7819 */ /* 0x000fe20000011408 */
[----:B------:R-:W-:Y:S01]  /*04b0*/  VOTEU.ALL UP0, P0 ;  /* 0x00000000003f7886 */ /* 0x000fe20000000000 */
[----:B------:R-:W-:Y:S01]  /*04c0*/  FMUL R0, R0, UR4 ;  /* 0x0000000400007c20 */ /* 0x000fe20008400000 */
[----:B------:R-:W-:Y:S01]  /*04d0*/  ULDC UR4, c[0x0][0x154] ;  /* 0x0000550000047ab9 */ /* 0x000fe20000000800 */
[----:B------:R-:W-:Y:S01]  /*04e0*/  LEA.HI R11, R11, R8, RZ, 0x2 ;  /* 0x000000080b0b7211 */ /* 0x000fe200078f10ff */
[----:B------:R-:W-:Y:S01]  /*04f0*/  VOTEU.ALL UP1, P1 ;  /* 0x00000000003f7886 */ /* 0x000fe20000820000 */
[----:B------:R-:W1:Y:S01]  /*0500*/  @!UP0 S2UR UR7, SR_CgaCtaId ;  /* 0x00000000000789c3 */ /* 0x000e620000008800 */
[----:B------:R-:W-:Y:S01]  /*0510*/  LEA.HI R9, R9, R2, RZ, 0x2 ;  /* 0x0000000209097211 */ /* 0x000fe200078f10ff */
[----:B------:R-:W2:Y:S01]  /*0520*/  F2I.U32.TRUNC.NTZ R0, R0 ;  /* 0x0000000000007305 */ /* 0x000ea2000020f000 */
[----:B------:R-:W-:Y:S01]  /*0530*/  LOP3.LUT R11, R11, 0x3ffffffc, RZ, 0xc0, !PT ;  /* 0x3ffffffc0b0b7812 */ /* 0x000fe200078ec0ff */
[----:B------:R-:W-:Y:S01]  /*0540*/  @!UP0 UMOV UR6, 0x400 ;  /* 0x0000040000068882 */ /* 0x000fe20000000000 */
[----:B------:R-:W-:Y:S01]  /*0550*/  LOP3.LUT R9, R9, 0xfffffffc, RZ, 0xc0, !PT ;  /* 0xfffffffc09097812 */ /* 0x000fe200078ec0ff */
[----:B------:R-:W-:Y:S01]  /*0560*/  @!UP1 UMOV UR9, 0x400 ;  /* 0x0000040000099882 */ /* 0x000fe20000000000 */
[----:B------:R-:W-:Y:S01]  /*0570*/  VOTEU.ALL UP2, P1 ;  /* 0x00000000003f7886 */ /* 0x000fe20000840000 */
[----:B------:R-:W-:Y:S01]  /*0580*/  IMAD.IADD R11, R8, 0x1, -R11 ;  /* 0x00000001080b7824 */ /* 0x000fe200078e0a0b */
[----:B0-----:R-:W-:Y:S01]  /*0590*/  I2FP.F32.U32 R8, R6 ;  /* 0x0000000600087245 */ /* 0x001fe20000201000 */
[----:B------:R-:W0:Y:S01]  /*05a0*/  @!UP1 S2UR UR10, SR_CgaCtaId ;  /* 0x00000000000a99c3 */ /* 0x000e220000008800 */
[----:B-----5:R-:W-:Y:S01]  /*05b0*/  ISETP.EQ.U32.AND P3, PT, R14, 0x1, PT ;  /* 0x000000010e00780c */ /* 0x020fe20003f62070 */
[----:B------:R-:W-:Y:S01]  /*05c0*/  IMAD R11, R11, 0x4, R12 ;  /* 0x000000040b0b7824 */ /* 0x000fe200078e020c */
[----:B------:R-:W-:Y:S01]  /*05d0*/  VOTEU.ALL UP3, P1 ;  /* 0x00000000003f7886 */ /* 0x000fe20000860000 */
[----:B------:R-:W-:Y:S01]  /*05e0*/  FMUL R8, R8, UR4 ;  /* 0x0000000408087c20 */ /* 0x000fe20008400000 */
[----:B------:R-:W-:Y:S01]  /*05f0*/  UMOV UR4, 0x20 ;  /* 0x0000002000047882 */ /* 0x000fe20000000000 */
[----:B------:R-:W-:Y:S01]  /*0600*/  IMAD.IADD R14, R2, 0x1, -R9 ;  /* 0x00000001020e7824 */ /* 0x000fe200078e0a09 */
[----:B------:R-:W-:-:S04]  /*0610*/  @!UP0 UIADD3 UR4, -UR4, 0x100000, URZ ;  /* 0x0010000004048890 */ /* 0x000fc8000fffe13f */
[----:B------:R-:W-:Y:S02]  /*0620*/  @!UP0 USHF.L.U32 UR5, UR4, 0xb, URZ ;  /* 0x0000000b04058899 */ /* 0x000fe4000800063f */
[----:B------:R-:W-:Y:S01]  /*0630*/  @!UP0 USHF.L.U32 UR4, UR4, 0x1, URZ ;  /* 0x0000000104048899 */ /* 0x000fe2000800063f */
[----:B------:R-:W5:Y:S01]  /*0640*/  LDC R13, c[0x0][0x144] ;  /* 0x00005100ff0d7b82 */ /* 0x000f620000000800 */
[C---:B------:R-:W-:Y:S01]  /*0650*/  IMAD.SHL.U32 R56, R11.reuse, 0x4, RZ ;  /* 0x000000040b387824 */ /* 0x040fe200078e00ff */
[----:B------:R-:W3:Y:S01]  /*0660*/  F2I.U32.TRUNC.NTZ R8, R8 ;  /* 0x0000000800087305 */ /* 0x000ee2000020f000 */
[----:B--2---:R-:W-:Y:S01]  /*0670*/  IMAD.MOV R0, RZ, RZ, -R0 ;  /* 0x000000ffff007224 */ /* 0x004fe200078e0a00 */
[----:B------:R-:W-:Y:S01]  /*0680*/  VOTEU.ALL UP4, P1 ;  /* 0x00000000003f7886 */ /* 0x000fe20000880000 */
[----:B------:R-:W-:Y:S01]  /*0690*/  VOTEU.ALL UP5, P1 ;  /* 0x00000000003f7886 */ /* 0x000fe200008a0000 */
[----:B-1----:R-:W-:Y:S01]  /*06a0*/  @!UP0 ULEA UR8, UR7, UR6, 0x18 ;  /* 0x0000000607088291 */ /* 0x002fe2000f8ec03f */
[----:B------:R-:W-:Y:S01]  /*06b0*/  LOP3.LUT R56, R11, 0xc, R56, 0x78, !PT ;  /* 0x0000000c0b387812 */ /* 0x000fe200078e7838 */
[----:B------:R-:W-:-:S04]  /*06c0*/  @!UP1 UIADD3 UR6, -UR11, 0x100000, URZ ;  /* 0x001000000b069890 */ /* 0x000fc8000fffe13f */
[----:B------:R-:W-:Y:S02]  /*06d0*/  @!UP1 USHF.L.U32 UR7, UR6, 0xb, URZ ;  /* 0x0000000b06079899 */ /* 0x000fe4000800063f */
[----:B------:R-:W-:Y:S01]  /*06e0*/  @!UP1 USHF.L.U32 UR6, UR6, 0x1, URZ ;  /* 0x0000000106069899 */ /* 0x000fe2000800063f */
[C---:B------:R-:W-:Y:S01]  /*06f0*/  ISETP.NE.AND P1, PT, R14.reuse, 0x3, PT ;  /* 0x000000030e00780c */ /* 0x040fe20003f25270 */
[----:B------:R-:W-:Y:S01]  /*0700*/  VOTEU.ALL UP0, P0 ;  /* 0x00000000003f7886 */ /* 0x000fe20000000000 */
[----:B----4-:R-:W-:Y:S02]  /*0710*/  R2UR UR43, R15 ;  /* 0x000000000f2b72ca */ /* 0x010fe400000e0000 */
[----:B------:R-:W-:Y:S01]  /*0720*/  ISETP.EQ.OR P1, PT, R14, RZ, !P1 ;  /* 0x000000ff0e00720c */ /* 0x000fe20004f22670 */
[----:B0-----:R-:W-:Y:S01]  /*0730*/  @!UP1 ULEA UR9, UR10, UR9, 0x18 ;  /* 0x000000090a099291 */ /* 0x001fe2000f8ec03f */
[----:B---3--:R-:W-:Y:S01]  /*0740*/  IMAD.MOV R24, RZ, RZ, -R8 ;  /* 0x000000ffff187224 */ /* 0x008fe200078e0a08 */
[----:B------:R-:W-:Y:S01]  /*0750*/  VOTEU.ALL UP1, P0 ;  /* 0x00000000003f7886 */ /* 0x000fe20000020000 */
[----:B------:R-:W-:Y:S01]  /*0760*/  LOP3.LUT P0, RZ, R4, 0x7, RZ, 0xc0, !PT ;  /* 0x0000000704ff7812 */ /* 0x000fe2000780c0ff */
[----:B------:R-:W0:Y:S02]  /*0770*/  FENCE.VIEW.ASYNC.S ;  /* 0x00000000000073c6 */ /* 0x000e240000000000 */
[----:B0-----:R0:W1:Y:S01]  /*0780*/  @!UP0 SYNCS.EXCH.64 URZ, [UR8+0x60], UR4 ;  /* 0x00006004083f85b2 */ /* 0x0010620008000100 */
[----:B------:R-:W-:Y:S01]  /*0790*/  IMAD R9, R21, R24, R6 ;  /* 0x0000001815097224 */ /* 0x000fe200078e0206 */
[----:B------:R-:W-:Y:S01]  /*07a0*/  ISETP.EQ.AND P1, PT, R10, RZ, P1 ;  /* 0x000000ff0a00720c */ /* 0x000fe20000f22270 */
[----:B-----5:R-:W-:Y:S01]  /*07b0*/  IMAD R20, R13, R0, UR12 ;  /* 0x0000000c0d147e24 */ /* 0x020fe2000f8e0200 */
[----:B------:R-:W-:-:S02]  /*07c0*/  ISETP.LT.U32.AND P0, PT, R56, 0x2, !P0 ;  /* 0x000000023800780c */ /* 0x000fc40004701070 */
[----:B------:R-:W-:Y:S02]  /*07d0*/  ISETP.NE.AND P4, PT, R9, R56, PT ;  /* 0x000000380900720c */ /* 0x000fe40003f85270 */
[----:B------:R-:W-:Y:S02]  /*07e0*/  SEL R23, RZ, 0x1, !P1 ;  /* 0x00000001ff177807 */ /* 0x000fe40004800000 */
[----:B------:R-:W-:Y:S02]  /*07f0*/  ISETP.EQ.OR P4, PT, R20, RZ, !P4 ;  /* 0x000000ff1400720c */ /* 0x000fe40006782670 */
[----:B------:R-:W-:Y:S02]  /*0800*/  SEL R23, R23, 0x2, P5 ;  /* 0x0000000217177807 */ /* 0x000fe40002800000 */
[----:B------:R-:W-:Y:S01]  /*0810*/  PLOP3.LUT P0, PT, P0, P4, PT, 0x80, 0x0 ;  /* 0x000000000000781c */ /* 0x000fe20000709070 */
[----:B------:R0:W2:Y:S01]  /*0820*/  @!UP1 SYNCS.EXCH.64 URZ, [UR8+0x68], UR4 ;  /* 0x00006804083f95b2 */ /* 0x0000a20008000100 */
[----:B------:R-:W-:-:S02]  /*0830*/  NOP ;  /* 0x0000000000007918 */ /* 0x000fc40000000000 */
[----:B------:R-:W-:Y:S01]  /*0840*/  P2R R69, PR, RZ, 0x1 ;  /* 0x00000001ff457803 */ /* 0x000fe20000000000 */
[----:B------:R0:W3:Y:S01]  /*0850*/  @!UP2 SYNCS.EXCH.64 URZ, [UR9+0x40], UR6 ;  /* 0x00004006093fa5b2 */ /* 0x0000e20008000100 */
[----:B------:R0:W4:Y:S01]  /*0860*/  @!UP3 SYNCS.EXCH.64 URZ, [UR9+0x48], UR6 ;  /* 0x00004806093fb5b2 */ /* 0x0001220008000100 */
[----:B------:R0:W0:Y:S01]  /*0870*/  @!UP4 SYNCS.EXCH.64 URZ, [UR9+0x50], UR6 ;  /* 0x00005006093fc5b2 */ /* 0x0000220008000100 */
[----:B------:R0:W0:Y:S01]  /*0880*/  @!UP5 SYNCS.EXCH.64 URZ, [UR9+0x58], UR6 ;  /* 0x00005806093fd5b2 */ /* 0x0000220008000100 */
[----:B------:R-:W-:Y:S01]  /*0890*/  NOP ;  /* 0x0000000000007918 */ /* 0x000fe20000000000 */
[----:B-1----:R-:W-:Y:S05]  /*08a0*/  @!P3 BRA `(.L_x_3) ;  /* 0x000000000008b947 */ /* 0x002fea0003800000 */
[----:B0-234-:R-:W-:Y:S01]  /*08b0*/  UCGABAR_ARV ;  /* 0x00000000000079c7 */ /* 0x01dfe20008000000 */
[----:B------:R-:W-:Y:S05]  /*08c0*/  BRA `(.L_x_4) ;  /* 0x0000000000047947 */ /* 0x000fea0003800000 */
.L_x_3:
[----:B0-234-:R-:W-:Y:S01]  /*08d0*/  NOP ;  /* 0x0000000000007918 */ /* 0x01dfe20000000000 */
.L_x_4:
[----:B------:R-:W-:Y:S01]  /*08e0*/  ULDC.64 UR4, c[0x0][0x598] ;  /* 0x0001660000047ab9 */ /* 0x000fe20000000a00 */
[----:B------:R-:W-:Y:S01]  /*08f0*/  ULDC.64 UR36, c[0x0][0x208] ;  /* 0x0000820000247ab9 */ /* 0x000fe20000000a00 */
[----:B------:R-:W-:-:S04]  /*0900*/  ISETP.NE.U32.AND P0, PT, RZ, UR4, PT ;  /* 0x00000004ff007c0c */ /* 0x000fc8000bf05070 */
[----:B------:R-:W-:-:S13]  /*0910*/  ISETP.NE.AND.EX P0, PT, RZ, UR5, PT, P0 ;  /* 0x00000005ff007c0c */ /* 0x000fda000bf05300 */
[----:B------:R-:W-:Y:S05]  /*0920*/  @!P0 BRA `(.L_x_5) ;  /* 0x00000000001c8947 */ /* 0x000fea0003800000 */
[----:B------:R-:W0:Y:S02]  /*0930*/  LDC.64 R8, c[0x0][0x598] ;  /* 0x00016600ff087b82 */ /* 0x000e240000000a00 */
[----:B0-----:R-:W2:Y:S02]  /*0940*/  LDG.E.64 R8, desc[UR36][R8.64] ;  /* 0x0000002408087981 */ /* 0x001ea4000c1e1b00 */
[----:B--2---:R-:W-:-:S04]  /*0950*/  ISETP.NE.U32.AND P0, PT, R8, RZ, PT ;  /* 0x000000ff0800720c */ /* 0x004fc80003f05070 */
[----:B------:R-:W-:-:S13]  /*0960*/  ISETP.NE.AND.EX P0, PT, R9, RZ, PT, P0 ;  /* 0x000000ff0900720c */ /* 0x000fda0003f05300 */
[----:B------:R-:W-:Y:S05]  /*0970*/  @!P0 BRA `(.L_x_5) ;  /* 0x0000000000088947 */ /* 0x000fea0003800000 */
[----:B------:R0:W5:Y:S01]  /*0980*/  LD.E R57, desc[UR36][R8.64] ;  /* 0x0000002408397980 */ /* 0x000162000c101900 */
[----:B------:R-:W-:Y:S05]  /*0990*/  BRA `(.L_x_6) ;  /* 0x0000000000247947 */ /* 0x000fea0003800000 */
.L_x_5:
[----:B------:R-:W-:Y:S02]  /*09a0*/  ULDC.64 UR4, c[0x0][0x588] ;  /* 0x0001620000047ab9 */ /* 0x000fe40000000a00 */
[----:B------:R-:W-:-:S04]  /*09b0*/  ISETP.NE.U32.AND P0, PT, RZ, UR4, PT ;  /* 0x00000004ff007c0c */ /* 0x000fc8000bf05070 */
[----:B------:R-:W-:-:S13]  /*09c0*/  ISETP.NE.AND.EX P0, PT, RZ, UR5, PT, P0 ;  /* 0x00000005ff007c0c */ /* 0x000fda000bf05300 */
[----:B------:R-:W-:Y:S05]  /*09d0*/  @!P0 BRA `(.L_x_7) ;  /* 0x00000000000c8947 */ /* 0x000fea0003800000 */
[----:B------:R-:W0:Y:S02]  /*09e0*/  LDC.64 R8, c[0x0][0x588] ;  /* 0x00016200ff087b82 */ /* 0x000e240000000a00 */
[----:B0-----:R1:W5:Y:S01]  /*09f0*/  LDG.E R57, desc[UR36][R8.64] ;  /* 0x0000002408397981 */ /* 0x001362000c1e1900 */
[----:B------:R-:W-:Y:S05]  /*0a00*/  BRA `(.L_x_6) ;  /* 0x0000000000087947 */ /* 0x000fea0003800000 */
.L_x_7:
[----:B------:R-:W-:Y:S02]  /*0a10*/  ULDC UR4, c[0x0][0x580] ;  /* 0x0001600000047ab9 */ /* 0x000fe40000000800 */
[----:B------:R-:W-:-:S07]  /*0a20*/  IMAD.U32 R57, RZ, RZ, UR4 ;  /* 0x00000004ff397e24 */ /* 0x000fce000f8e00ff */
.L_x_6:
[----:B------:R-:W-:Y:S02]  /*0a30*/  ULDC.64 UR4, c[0x0][0x5a0] ;  /* 0x0001680000047ab9 */ /* 0x000fe40000000a00 */
[----:B------:R-:W-:-:S04]  /*0a40*/  ISETP.NE.U32.AND P0, PT, RZ, UR4, PT ;  /* 0x00000004ff007c0c */ /* 0x000fc8000bf05070 */
[----:B------:R-:W-:-:S13]  /*0a50*/  ISETP.NE.AND.EX P0, PT, RZ, UR5, PT, P0 ;  /* 0x00000005ff007c0c */ /* 0x000fda000bf05300 */
[----:B------:R-:W-:Y:S05]  /*0a60*/  @!P0 BRA `(.L_x_8) ;  /* 0x00000000001c8947 */ /* 0x000fea0003800000 */
[----:B01----:R-:W0:Y:S02]  /*0a70*/  LDC.64 R8, c[0x0][0x5a0] ;  /* 0x00016800ff087b82 */ /* 0x003e240000000a00 */
[----:B0-----:R-:W2:Y:S02]  /*0a80*/  LDG.E.64 R8, desc[UR36][R8.64] ;  /* 0x0000002408087981 */ /* 0x001ea4000c1e1b00 */
[----:B--2---:R-:W-:-:S04]  /*0a90*/  ISETP.NE.U32.AND P0, PT, R8, RZ, PT ;  /* 0x000000ff0800720c */ /* 0x004fc80003f05070 */
[----:B------:R-:W-:-:S13]  /*0aa0*/  ISETP.NE.AND.EX P0, PT, R9, RZ, PT, P0 ;  /* 0x000000ff0900720c */ /* 0x000fda0003f05300 */
[----:B------:R-:W-:Y:S05]  /*0ab0*/  @!P0 BRA `(.L_x_8) ;  /* 0x0000000000088947 */ /* 0x000fea0003800000 */
[----:B------:R0:W5:Y:S01]  /*0ac0*/  LD.E R58, desc[UR36][R8.64] ;  /* 0x00000024083a7980 */ /* 0x000162000c101900 */
[----:B------:R-:W-:Y:S05]  /*0ad0*/  BRA `(.L_x_9) ;  /* 0x0000000000247947 */ /* 0x000fea0003800000 */
.L_x_8:
[----:B------:R-:W-:Y:S02]  /*0ae0*/  ULDC.64 UR4, c[0x0][0x590] ;  /* 0x0001640000047ab9 */ /* 0x000fe40000000a00 */
[----:B------:R-:W-:-:S04]  /*0af0*/  ISETP.NE.U32.AND P0, PT, RZ, UR4, PT ;  /* 0x00000004ff007c0c */ /* 0x000fc8000bf05070 */
[----:B------:R-:W-:-:S13]  /*0b00*/  ISETP.NE.AND.EX P0, PT, RZ, UR5, PT, P0 ;  /* 0x00000005ff007c0c */ /* 0x000fda000bf05300 */
[----:B------:R-:W-:Y:S05]  /*0b10*/  @!P0 BRA `(.L_x_10) ;  /* 0x00000000000c8947 */ /* 0x000fea0003800000 */
[----:B------:R-:W2:Y:S02]  /*0b20*/  LDC.64 R58, c[0x0][0x590] ;  /* 0x00016400ff3a7b82 */ /* 0x000ea40000000a00 */
[----:B--2---:R2:W5:Y:S01]  /*0b30*/  LDG.E R58, desc[UR36][R58.64] ;  /* 0x000000243a3a7981 */ /* 0x004562000c1e1900 */
[----:B------:R-:W-:Y:S05]  /*0b40*/  BRA `(.L_x_9) ;  /* 0x0000000000087947 */ /* 0x000fea0003800000 */
.L_x_10:
[----:B------:R-:W-:Y:S02]  /*0b50*/  ULDC UR4, c[0x0][0x584] ;  /* 0x0001610000047ab9 */ /* 0x000fe40000000800 */
[----:B------:R-:W-:-:S07]  /*0b60*/  IMAD.U32 R58, RZ, RZ, UR4 ;  /* 0x00000004ff3a7e24 */ /* 0x000fce000f8e00ff */
.L_x_9:
[----:B------:R-:W3:Y:S01]  /*0b70*/  LDC R2, c[0x0][0x65c] ;  /* 0x00019700ff027b82 */ /* 0x000ee20000000800 */
[----:B------:R-:W-:Y:S01]  /*0b80*/  ULDC UR6, c[0x0][0x28c] ;  /* 0x0000a30000067ab9 */ /* 0x000fe20000000800 */
[----:B------:R-:W-:Y:S01]  /*0b90*/  ISETP.NE.AND P0, PT, R10, 0x2, PT ;  /* 0x000000020a00780c */ /* 0x000fe20003f05270 */
[----:B------:R-:W-:Y:S01]  /*0ba0*/  UIADD3 UR6, UR6, 0x1f, URZ ;  /* 0x0000001f06067890 */ /* 0x000fe2000fffe03f */
[----:B01----:R-:W-:Y:S01]  /*0bb0*/  IMAD.U32 R8, RZ, RZ, UR12 ;  /* 0x0000000cff087e24 */ /* 0x003fe2000f8e00ff */
[----:B------:R-:W-:Y:S01]  /*0bc0*/  UMOV UR39, URZ ;  /* 0x0000003f00277c82 */ /* 0x000fe20008000000 */
[----:B------:R-:W-:Y:S01]  /*0bd0*/  UMOV UR38, URZ ;  /* 0x0000003f00267c82 */ /* 0x000fe20008000000 */
[----:B------:R-:W-:Y:S01]  /*0be0*/  USHF.R.S32.HI UR7, URZ, 0x1f, UR6 ;  /* 0x0000001f3f077899 */ /* 0x000fe20008011406 */
[----:B------:R-:W-:-:S03]  /*0bf0*/  ULDC.64 UR8, c[0x0][0x650] ;  /* 0x0001940000087ab9 */ /* 0x000fc60000000a00 */
[----:B------:R-:W-:-:S04]  /*0c00*/  ULEA.HI UR7, UR7, UR6, URZ, 0x5 ;  /* 0x0000000607077291 */ /* 0x000fc8000f8f283f */
[----:B------:R-:W-:Y:S01]  /*0c10*/  USHF.R.S32.HI UR40, URZ, 0x5, UR7 ;  /* 0x000000053f287899 */ /* 0x000fe20008011407 */
[----:B---3--:R-:W-:-:S13]  /*0c20*/  ISETP.NE.AND P1, PT, R2, 0x1, PT ;  /* 0x000000010200780c */ /* 0x008fda0003f25270 */
[----:B------:R-:W0:Y:S01]  /*0c30*/  @P1 LDC R17, c[0x0][0x10] ;  /* 0x00000400ff111b82 */ /* 0x000e220000000800 */
[----:B------:R-:W-:Y:S02]  /*0c40*/  @P1 IMAD.MOV.U32 R7, RZ, RZ, RZ ;  /* 0x000000ffff071224 */ /* 0x000fe400078e00ff */
[----:B------:R-:W-:-:S05]  /*0c50*/  @P1 IMAD.MOV.U32 R9, RZ, RZ, RZ ;  /* 0x000000ffff091224 */ /* 0x000fca00078e00ff */
[----:B------:R-:W1:Y:S01]  /*0c60*/  @!P1 LDC R11, c[0x0][0xc] ;  /* 0x00000300ff0b9b82 */ /* 0x000e620000000800 */
[----:B------:R-:W-:Y:S01]  /*0c70*/  ULDC UR4, c[0x0][0xc] ;  /* 0x0000030000047ab9 */ /* 0x000fe20000000800 */
[----:B------:R-:W-:Y:S02]  /*0c80*/  ULDC UR5, c[0x0][0x10] ;  /* 0x0000040000057ab9 */ /* 0x000fe40000000800 */
[----:B------:R-:W-:-:S04]  /*0c90*/  UIMAD.WIDE.U32 UR4, UR4, UR5, URZ ;  /* 0x00000005040472a5 */ /* 0x000fc8000f8e003f */
[----:B------:R-:W3:Y:S01]  /*0ca0*/  LDC R0, c[0x0][0x14] ;  /* 0x00000500ff007b82 */ /* 0x000ee20000000800 */
[----:B0-----:R-:W-:-:S04]  /*0cb0*/  @P1 IMAD.WIDE.U32 R16, R17, UR12, R6 ;  /* 0x0000000c11101c25 */ /* 0x001fc8000f8e0006 */
[----:B------:R-:W-:Y:S02]  /*0cc0*/  @P1 IMAD.IADD R17, R17, 0x1, R9 ;  /* 0x0000000111111824 */ /* 0x000fe400078e0209 */
[----:B------:R-:W-:Y:S02]  /*0cd0*/  IMAD.MOV.U32 R9, RZ, RZ, RZ ;  /* 0x000000ffff097224 */ /* 0x000fe400078e00ff */
[----:B-1----:R-:W-:-:S04]  /*0ce0*/  @!P1 IMAD.WIDE.U32 R8, R6, R11, R8 ;  /* 0x0000000b06089225 */ /* 0x002fc800078e0008 */
[----:B------:R-:W-:Y:S02]  /*0cf0*/  @!P1 IMAD.MOV.U32 R16, RZ, RZ, R8 ;  /* 0x000000ffff109224 */ /* 0x000fe400078e0008 */
[----:B---3--:R-:W-:-:S04]  /*0d00*/  IMAD.WIDE.U32 R12, R0, UR4, RZ ;  /* 0x00000004000c7c25 */ /* 0x008fc8000f8e00ff */
[----:B------:R-:W-:Y:S01]  /*0d10*/  IMAD R10, R0, UR5, RZ ;  /* 0x00000005000a7c24 */ /* 0x000fe2000f8e02ff */
[----:B------:R0:W-:Y:S01]  /*0d20*/  STL.64 [R1], R12 ;  /* 0x0000000c01007387 */ /* 0x0001e20000100a00 */
[----:B------:R-:W-:Y:S02]  /*0d30*/  @!P1 IMAD.MOV.U32 R17, RZ, RZ, R9 ;  /* 0x000000ffff119224 */ /* 0x000fe400078e0009 */
[----:B------:R-:W-:Y:S01]  /*0d40*/  IMAD.IADD R0, R13, 0x1, R10 ;  /* 0x000000010d007824 */ /* 0x000fe200078e020a */
[----:B------:R-:W-:Y:S06]  /*0d50*/  @P0 BRA `(.L_x_11) ;  /* 0x0000000000200947 */ /* 0x000fec0003800000 */
[----:B------:R-:W-:Y:S01]  /*0d60*/  UISETP.GE.U32.AND UP0, UPT, UR40, 0x3, UPT ;  /* 0x000000032800788c */ /* 0x000fe2000bf06070 */
[----:B------:R-:W-:Y:S01]  /*0d70*/  IADD3 R16, P0, R16, R12, RZ ;  /* 0x0000000c10107210 */ /* 0x000fe20007f1e0ff */
[----:B------:R-:W-:Y:S01]  /*0d80*/  UIMAD.WIDE.U32 UR4, UR40, -0x55555555, URZ ;  /* 0xaaaaaaab280478a5 */ /* 0x000fe2000f8e003f */
[----:B------:R-:W-:-:S03]  /*0d90*/  UMOV UR38, URZ ;  /* 0x0000003f00267c82 */ /* 0x000fc60008000000 */
[----:B------:R-:W-:Y:S01]  /*0da0*/  USHF.R.U32.HI UR4, URZ, 0x1, UR5 ;  /* 0x000000013f047899 */ /* 0x000fe20008011605 */
[----:B------:R-:W-:-:S03]  /*0db0*/  IMAD.X R17, R0, 0x1, R17, P0 ;  /* 0x0000000100117824 */ /* 0x000fc600000e0611 */
[----:B------:R-:W-:Y:S02]  /*0dc0*/  UIMAD UR39, UR4, -0x3, UR40 ;  /* 0xfffffffd042778a4 */ /* 0x000fe4000f8e0228 */
[----:B------:R-:W-:-:S12]  /*0dd0*/  @UP0 ULOP3.LUT UR38, UR4, 0x1, URZ, 0xc0, !UPT ;  /* 0x0000000104260892 */ /* 0x000fd8000f8ec03f */
.L_x_11:
[----:B------:R-:W-:Y:S01]  /*0de0*/  ISETP.GE.U32.AND P0, PT, R16, UR8, PT ;  /* 0x0000000810007c0c */ /* 0x000fe2000bf06070 */
[----:B------:R-:W-:Y:S01]  /*0df0*/  IMAD.MOV.U32 R22, RZ, RZ, -0x1 ;  /* 0xffffffffff167424 */ /* 0x000fe200078e00ff */
[----:B------:R-:W-:Y:S01]  /*0e00*/  PRMT R8, RZ, 0x7610, R8 ;  /* 0x00007610ff087816 */ /* 0x000fe20000000008 */
[----:B------:R-:W-:Y:S01]  /*0e10*/  IMAD.MOV.U32 R19, RZ, RZ, -0x1 ;  /* 0xffffffffff137424 */ /* 0x000fe200078e00ff */
[----:B------:R-:W-:Y:S01]  /*0e20*/  ISETP.GE.U32.AND.EX P0, PT, R17, UR9, PT, P0 ;  /* 0x0000000911007c0c */ /* 0x000fe2000bf06100 */
[----:B------:R-:W-:-:S12]  /*0e30*/  IMAD.MOV.U32 R18, RZ, RZ, -0x1 ;  /* 0xffffffffff127424 */ /* 0x000fd800078e00ff */
[----:B------:R-:W-:Y:S05]  /*0e40*/  @P0 BRA `(.L_x_12) ;  /* 0x0000000400240947 */ /* 0x000fea0003800000 */
[----:B------:R-:W1:Y:S01]  /*0e50*/  LDC.64 R18, c[0x0][0x628] ;  /* 0x00018a00ff127b82 */ /* 0x000e620000000a00 */
[----:B------:R-:W-:Y:S02]  /*0e60*/  IMAD.MOV.U32 R8, RZ, RZ, R16 ;  /* 0x000000ffff087224 */ /* 0x000fe400078e0010 */
[----:B------:R-:W-:-:S05]  /*0e70*/  IMAD.MOV.U32 R9, RZ, RZ, R17 ;  /* 0x000000ffff097224 */ /* 0x000fca00078e0011 */
[----:B------:R-:W3:Y:S08]  /*0e80*/  LDC R22, c[0x0][0x630] ;  /* 0x00018c00ff167b82 */ /* 0x000ef00000000800 */
[----:B------:R-:W4:Y:S01]  /*0e90*/  LDC.64 R26, c[0x0][0x620] ;  /* 0x00018800ff1a7b82 */ /* 0x000f220000000a00 */
[----:B-1----:R-:W-:-:S04]  /*0ea0*/  ISETP.NE.U32.AND P0, PT, R18, RZ, PT ;  /* 0x000000ff1200720c */ /* 0x002fc80003f05070 */
[----:B------:R-:W-:-:S13]  /*0eb0*/  ISETP.NE.AND.EX P0, PT, R19, RZ, PT, P0 ;  /* 0x000000ff1300720c */ /* 0x000fda0003f05300 */
[----:B---34-:R-:W-:Y:S05]  /*0ec0*/  @!P0 BRA `(.L_x_13) ;  /* 0x0000000000288947 */ /* 0x018fea0003800000 */
[----:B0-----:R-:W0:Y:S02]  /*0ed0*/  LDC R13, c[0x0][0x634] ;  /* 0x00018d00ff0d7b82 */ /* 0x001e240000000800 */
[----:B0-----:R-:W-:-:S05]  /*0ee0*/  IADD3 R13, P0, R16, R13, RZ ;  /* 0x0000000d100d7210 */ /* 0x001fca0007f1e0ff */
[----:B------:R-:W-:-:S04]  /*0ef0*/  IMAD.X R15, RZ, RZ, R17, P0 ;  /* 0x000000ffff0f7224 */ /* 0x000fc800000e0611 */
[----:B------:R-:W-:-:S04]  /*0f00*/  IMAD.WIDE.U32 R8, R15, R18, RZ ;  /* 0x000000120f087225 */ /* 0x000fc800078e00ff */
[----:B------:R-:W-:-:S04]  /*0f10*/  IMAD.WIDE.U32 R10, P0, R13, R19, R8 ;  /* 0x000000130d0a7225 */ /* 0x000fc80007800008 */
[----:B------:R-:W-:-:S04]  /*0f20*/  IMAD.WIDE.U32 R8, R13, R18, RZ ;  /* 0x000000120d087225 */ /* 0x000fc800078e00ff */
[----:B------:R-:W-:Y:S01]  /*0f30*/  IMAD.X R13, RZ, RZ, RZ, P0 ;  /* 0x000000ffff0d7224 */ /* 0x000fe200000e06ff */
[----:B------:R-:W-:Y:S01]  /*0f40*/  IADD3 RZ, P0, R9, R10, RZ ;  /* 0x0000000a09ff7210 */ /* 0x000fe20007f1e0ff */
[----:B------:R-:W-:-:S04]  /*0f50*/  IMAD.MOV.U32 R12, RZ, RZ, R11 ;  /* 0x000000ffff0c7224 */ /* 0x000fc800078e000b */
[----:B------:R-:W-:-:S08]  /*0f60*/  IMAD.WIDE.U32.X R8, R15, R19, R12, P0 ;  /* 0x000000130f087225 */ /* 0x000fd000000e040c */
.L_x_13:
[----:B------:R-:W1:Y:S01]  /*0f70*/  LDC.64 R28, c[0x0][0x640] ;  /* 0x00019000ff1c7b82 */ /* 0x000e620000000a00 */
[-CC-:B------:R-:W-:Y:S01]  /*0f80*/  SHF.R.U64 R32, R8, R22.reuse, R9.reuse ;  /* 0x0000001608207219 */ /* 0x180fe20000001209 */
[----:B------:R-:W-:Y:S01]  /*0f90*/  IMAD.MOV.U32 R31, RZ, RZ, 0x1 ;  /* 0x00000001ff1f7424 */ /* 0x000fe200078e00ff */
[----:B------:R-:W-:Y:S02]  /*0fa0*/  SHF.R.U32.HI R8, RZ, R22, R9 ;  /* 0x00000016ff087219 */ /* 0x000fe40000011609 */
[----:B------:R-:W-:-:S03]  /*0fb0*/  IADD3 R11, P0, RZ, -R32, RZ ;  /* 0x80000020ff0b7210 */ /* 0x000fc60007f1e0ff */
[----:B0-----:R-:W0:Y:S02]  /*0fc0*/  LDC R12, c[0x0][0x618] ;  /* 0x00018600ff0c7b82 */ /* 0x001e240000000800 */
[----:B------:R-:W-:-:S04]  /*0fd0*/  IMAD.X R9, RZ, RZ, ~R8, P0 ;  /* 0x000000ffff097224 */ /* 0x000fc800000e0e08 */
[-C--:B------:R-:W-:Y:S02]  /*0fe0*/  IMAD R10, R9, R26.reuse, RZ ;  /* 0x0000001a090a7224 */ /* 0x080fe400078e02ff */
[----:B------:R-:W3:Y:S01]  /*0ff0*/  LDC R13, c[0x0][0x608] ;  /* 0x00018200ff0d7b82 */ /* 0x000ee20000000800 */
[----:B------:R-:W-:-:S04]  /*1000*/  IMAD.WIDE.U32 R8, R11, R26, R16 ;  /* 0x0000001a0b087225 */ /* 0x000fc800078e0010 */
[----:B------:R-:W-:-:S03]  /*1010*/  IMAD R11, R11, R27, R10 ;  /* 0x0000001b0b0b7224 */ /* 0x000fc600078e020a */
[----:B------:R-:W4:Y:S01]  /*1020*/  LDC R18, c[0x0][0x658] ;  /* 0x00019600ff127b82 */ /* 0x000f220000000800 */
[----:B------:R-:W-:Y:S01]  /*1030*/  IMAD.IADD R9, R9, 0x1, R11 ;  /* 0x0000000109097824 */ /* 0x000fe200078e020b */
[----:B-1----:R-:W-:Y:S01]  /*1040*/  ISETP.NE.U32.AND P0, PT, R28, RZ, PT ;  /* 0x000000ff1c00720c */ /* 0x002fe20003f05070 */
[----:B------:R-:W-:-:S03]  /*1050*/  IMAD.MOV.U32 R11, RZ, RZ, -0x1 ;  /* 0xffffffffff0b7424 */ /* 0x000fc600078e00ff */
[----:B------:R-:W-:Y:S02]  /*1060*/  ISETP.NE.AND.EX P0, PT, R29, RZ, PT, P0 ;  /* 0x000000ff1d00720c */ /* 0x000fe40003f05300 */
[----:B------:R-:W1:Y:S01]  /*1070*/  LDC R27, c[0x0][0x600] ;  /* 0x00018000ff1b7b82 */ /* 0x000e620000000800 */
[-CC-:B0-----:R-:W-:Y:S02]  /*1080*/  SHF.R.U64 R25, R8, R12.reuse, R9.reuse ;  /* 0x0000000c08197219 */ /* 0x181fe40000001209 */
[----:B------:R-:W-:-:S05]  /*1090*/  SHF.R.U32.HI R8, RZ, R12, R9 ;  /* 0x0000000cff087219 */ /* 0x000fca0000011609 */
[----:B------:R-:W0:Y:S01]  /*10a0*/  LDC R22, c[0x0][0x648] ;  /* 0x00019200ff167b82 */ /* 0x000e220000000800 */
[-CC-:B---3--:R-:W-:Y:S02]  /*10b0*/  SHF.R.U64 R34, R25, R13.reuse, R8.reuse ;  /* 0x0000000d19227219 */ /* 0x188fe40000001208 */
[----:B------:R-:W-:-:S05]  /*10c0*/  SHF.R.U32.HI R9, RZ, R13, R8 ;  /* 0x0000000dff097219 */ /* 0x000fca0000011608 */
[----:B------:R-:W3:Y:S01]  /*10d0*/  LDC R26, c[0x0][0x638] ;  /* 0x00018e00ff1a7b82 */ /* 0x000ee20000000800 */
[-C--:B----4-:R-:W-:Y:S02]  /*10e0*/  SHF.L.U32 R8, R11, R18.reuse, RZ ;  /* 0x000000120b087219 */ /* 0x090fe400000006ff */
[--C-:B------:R-:W-:Y:S02]  /*10f0*/  SHF.R.U64 R36, R34, R18, R9.reuse ;  /* 0x0000001222247219 */ /* 0x100fe40000001209 */
[----:B------:R-:W-:Y:S02]  /*1100*/  LOP3.LUT R15, RZ, R8, RZ, 0x33, !PT ;  /* 0x00000008ff0f7212 */ /* 0x000fe400078e33ff */
[----:B------:R-:W-:Y:S01]  /*1110*/  SHF.R.U32.HI R9, RZ, R18, R9 ;  /* 0x00000012ff097219 */ /* 0x000fe20000011609 */
[----:B------:R-:W4:Y:S01]  /*1120*/  LDC R30, c[0x0][0x610] ;  /* 0x00018400ff1e7b82 */ /* 0x000f220000000800 */
[----:B------:R-:W-:Y:S01]  /*1130*/  IMAD.MOV.U32 R8, RZ, RZ, R36 ;  /* 0x000000ffff087224 */ /* 0x000fe200078e0024 */
[----:B------:R-:W-:Y:S06]  /*1140*/  @!P0 BRA `(.L_x_14) ;  /* 0x0000000000288947 */ /* 0x000fec0003800000 */
[----:B------:R-:W2:Y:S02]  /*1150*/  LDC R13, c[0x0][0x64c] ;  /* 0x00019300ff0d7b82 */ /* 0x000ea40000000800 */
[----:B--2---:R-:W-:-:S05]  /*1160*/  IADD3 R13, P0, R36, R13, RZ ;  /* 0x0000000d240d7210 */ /* 0x004fca0007f1e0ff */
        /* <DEDUP_REMOVED lines=8> */
.L_x_14:
[----:B0-----:R-:W-:Y:S01]  /*11f0*/  SHF.R.U64 R9, R8, R22, R9 ;  /* 0x0000001608097219 */ /* 0x001fe20000001209 */
[----:B-1----:R-:W-:Y:S01]  /*1200*/  VIADD R10, R27, 0xffffffff ;  /* 0xffffffff1b0a7836 */ /* 0x002fe20000000000 */
[----:B------:R-:W-:Y:S01]  /*1210*/  SHF.L.U32 R7, R31, R18, RZ ;  /* 0x000000121f077219 */ /* 0x000fe200000006ff */
[----:B------:R-:W-:Y:S01]  /*1220*/  @P1 IMAD R20, R21, R24, R6 ;  /* 0x0000001815141224 */ /* 0x000fe200078e0206 */
[----:B------:R-:W-:Y:S01]  /*1230*/  LOP3.LUT R8, R34, R15, RZ, 0xc0, !PT ;  /* 0x0000000f22087212 */ /* 0x000fe200078ec0ff */
[----:B------:R-:W-:Y:S01]  /*1240*/  IMAD.MOV R11, RZ, RZ, -R9 ;  /* 0x000000ffff0b7224 */ /* 0x000fe200078e0a09 */
[----:B------:R-:W-:Y:S01]  /*1250*/  LOP3.LUT R10, R25, R10, RZ, 0xc0, !PT ;  /* 0x0000000a190a7212 */ /* 0x000fe200078ec0ff */
[----:B------:R-:W-:Y:S02]  /*1260*/  IMAD.MOV.U32 R18, RZ, RZ, R32 ;  /* 0x000000ffff127224 */ /* 0x000fe400078e0020 */
[----:B------:R-:W-:Y:S02]  /*1270*/  IMAD R7, R7, R9, R8 ;  /* 0x0000000907077224 */ /* 0x000fe400078e0208 */
[----:B---3--:R-:W-:-:S02]  /*1280*/  IMAD R6, R11, R26, R36 ;  /* 0x0000001a0b067224 */ /* 0x008fc400078e0224 */
[----:B----4-:R-:W-:Y:S02]  /*1290*/  IMAD R22, R7, R30, R20 ;  /* 0x0000001e07167224 */ /* 0x010fe400078e0214 */
[----:B------:R-:W-:Y:S02]  /*12a0*/  IMAD R7, R6, R27, R10 ;  /* 0x0000001b06077224 */ /* 0x000fe400078e020a */
[----:B------:R-:W-:-:S03]  /*12b0*/  IMAD.MOV.U32 R8, RZ, RZ, 0x1 ;  /* 0x00000001ff087424 */ /* 0x000fc600078e00ff */
[----:B------:R-:W-:Y:S02]  /*12c0*/  SEL R19, R7, R22, !P1 ;  /* 0x0000001607137207 */ /* 0x000fe40004800000 */
[----:B------:R-:W-:-:S07]  /*12d0*/  SEL R22, R22, R7, !P1 ;  /* 0x0000000716167207 */ /* 0x000fce0004800000 */
.L_x_12:
[----:B------:R-:W-:Y:S05]  /*12e0*/  @!P3 BRA `(.L_x_15) ;  /* 0x00000000000cb947 */ /* 0x000fea0003800000 */
[----:B------:R-:W-:Y:S01]  /*12f0*/  UCGABAR_WAIT ;  /* 0x0000000000007dc7 */ /* 0x000fe20008000000 */
[----:B------:R-:W-:Y:S01]  /*1300*/  CCTL.IVALL ;  /* 0x00000000ff00798f */ /* 0x000fe20002000000 */
[----:B------:R-:W-:Y:S05]  /*1310*/  BRA `(.L_x_16) ;  /* 0x0000000000047947 */ /* 0x000fea0003800000 */
.L_x_15:
[----:B------:R-:W-:Y:S06]  /*1320*/  BAR.SYNC.DEFER_BLOCKING 0x0 ;  /* 0x0000000000007b1d */ /* 0x000fec0000010000 */
.L_x_16:
[----:B------:R-:W-:Y:S05]  /*1330*/  @!P2 BRA `(.L_x_17) ;  /* 0x0000002c00e0a947 */ /* 0x000fea0003800000 */
[----:B------:R-:W-:-:S13]  /*1340*/  ISETP.GT.U32.AND P0, PT, R33, 0x1, PT ;  /* 0x000000012100780c */ /* 0x000fda0003f04070 */
[----:B------:R-:W-:Y:S05]  /*1350*/  @P0 EXIT ;  /* 0x000000000000094d */ /* 0x000fea0003800000 */
.L_x_18:
[----:B------:R-:W-:-:S08]  /*1360*/  NOP ;  /* 0x0000000000007918 */ /* 0x000fd00000000000 */
[----:B------:R-:W1:Y:S02]  /*1370*/  USETMAXREG.TRY_ALLOC.CTAPOOL UP0, 0xe8 ;  /* 0x000000e8000079c8 */ /* 0x000e640008000600 */
[----:B-1----:R-:W-:-:S13]  /*1380*/  PLOP3.LUT P0, PT, PT, PT, UP0, 0x80, 0x0 ;  /* 0x000000000000781c */ /* 0x002fda0003f0f008 */
[----:B------:R-:W-:Y:S05]  /*1390*/  @!P0 BRA `(.L_x_18) ;  /* 0xfffffffc00f08947 */ /* 0x000fea000383ffff */
[----:B------:R-:W-:-:S13]  /*13a0*/  LOP3.LUT P0, RZ, R8, 0xff, RZ, 0xc0, !PT ;  /* 0x000000ff08ff7812 */ /* 0x000fda000780c0ff */
[----:B------:R-:W-:Y:S05]  /*13b0*/  @!P0 EXIT ;  /* 0x000000000000894d */ /* 0x000fea0003800000 */
[----:B------:R-:W3:Y:S01]  /*13c0*/  LDL.64 R10, [R1] ;  /* 0x00000000010a7983 */ /* 0x000ee20000100a00 */
[----:B------:R-:W1:Y:S01]  /*13d0*/  S2UR UR4, SR_CgaCtaId ;  /* 0x00000000000479c3 */ /* 0x000e620000008800 */
[CC--:B------:R-:W-:Y:S01]  /*13e0*/  LEA.HI R5, R3.reuse, R4.reuse, RZ, 0x2 ;  /* 0x0000000403057211 */ /* 0x0c0fe200078f10ff */
[----:B------:R-:W-:Y:S01]  /*13f0*/  UMOV UR41, 0x400 ;  /* 0x0000040000297882 */ /* 0x000fe20000000000 */
[----:B------:R-:W-:Y:S01]  /*1400*/  UISETP.LT.AND UP0, UPT, UR40, 0x1, UPT ;  /* 0x000000012800788c */ /* 0x000fe2000bf01270 */
[----:B------:R-:W-:Y:S01]  /*1410*/  LEA.HI R3, R3, R4, RZ, 0x5 ;  /* 0x0000000403037211 */ /* 0x000fe200078f28ff */
[----:B------:R-:W-:Y:S01]  /*1420*/  UIADD3 UR5, UR43, -0x1, URZ ;  /* 0xffffffff2b057890 */ /* 0x000fe2000fffe03f */
[--C-:B------:R-:W-:Y:S01]  /*1430*/  SHF.R.S32.HI R60, RZ, 0x2, R5.reuse ;  /* 0x00000002ff3c7819 */ /* 0x100fe20000011405 */
[----:B------:R-:W-:Y:S01]  /*1440*/  USEL UR42, UR40, 0x1, UP0 ;  /* 0x00000001282a7887 */ /* 0x000fe20008000000 */
[----:B--2---:R-:W2:Y:S01]  /*1450*/  LDC R59, c[0x0][0x658] ;  /* 0x00019600ff3b7b82 */ /* 0x004ea20000000800 */
[----:B------:R-:W-:Y:S01]  /*1460*/  SHF.R.S32.HI R7, RZ, 0x1f, R5 ;  /* 0x0000001fff077819 */ /* 0x000fe20000011405 */
[----:B------:R-:W-:Y:S01]  /*1470*/  UISETP.NE.AND UP0, UPT, UR5, URZ, UPT ;  /* 0x0000003f0500728c */ /* 0x000fe2000bf05270 */
[----:B------:R-:W-:Y:S01]  /*1480*/  LOP3.LUT R5, R5, 0xfffffffc, RZ, 0xc0, !PT ;  /* 0xfffffffc05057812 */ /* 0x000fe200078ec0ff */
[----:B------:R-:W-:Y:S01]  /*1490*/  IMAD.MOV.U32 R6, RZ, RZ, 0x1 ;  /* 0x00000001ff067424 */ /* 0x000fe200078e00ff */
[----:B------:R-:W-:Y:S01]  /*14a0*/  LEA.HI R7, R7, R60, RZ, 0x3 ;  /* 0x0000003c07077211 */ /* 0x000fe200078f18ff */
[----:B------:R-:W-:Y:S01]  /*14b0*/  USEL UR7, URZ, 0x1, UP0 ;  /* 0x000000013f077887 */ /* 0x000fe20008000000 */
[----:B------:R-:W-:Y:S01]  /*14c0*/  SHF.R.S32.HI R3, RZ, 0x5, R3 ;  /* 0x00000005ff037819 */ /* 0x000fe20000011403 */
[----:B------:R-:W4:Y:S01]  /*14d0*/  LDC R64, c[0x0][0x288] ;  /* 0x0000a200ff407b82 */ /* 0x000f220000000800 */
[----:B------:R-:W-:Y:S01]  /*14e0*/  LOP3.LUT R7, R7, 0xfffffff8, RZ, 0xc0, !PT ;  /* 0xfffffff807077812 */ /* 0x000fe200078ec0ff */
[----:B------:R-:W-:Y:S01]  /*14f0*/  IMAD.IADD R5, R4, 0x1, -R5 ;  /* 0x0000000104057824 */ /* 0x000fe200078e0a05 */
[----:B------:R-:W-:Y:S01]  /*1500*/  ULDC UR8, c[0x0][0x284] ;  /* 0x0000a10000087ab9 */ /* 0x000fe20000000800 */
[----:B------:R-:W-:Y:S01]  /*1510*/  IMAD.MOV.U32 R4, RZ, RZ, -0x1 ;  /* 0xffffffffff047424 */ /* 0x000fe200078e00ff */
[----:B------:R-:W-:Y:S01]  /*1520*/  USHF.L.U32 UR47, UR40, 0x1, URZ ;  /* 0x00000001282f7899 */ /* 0x000fe2000800063f */
[----:B------:R-:W-:Y:S01]  /*1530*/  IMAD.IADD R60, R60, 0x1, -R7 ;  /* 0x000000013c3c7824 */ /* 0x000fe200078e0a07 */
[----:B------:R-:W-:Y:S01]  /*1540*/  UIADD3 UR42, -UR42, UR40, URZ ;  /* 0x000000282a2a7290 */ /* 0x000fe2000fffe13f */
[----:B------:R-:W-:Y:S01]  /*1550*/  IMAD.SHL.U32 R62, R5, 0x2, RZ ;  /* 0x00000002053e7824 */ /* 0x000fe200078e00ff */
[----:B-1----:R-:W-:Y:S01]  /*1560*/  ULEA UR41, UR4, UR41, 0x18 ;  /* 0x0000002904297291 */ /* 0x002fe2000f8ec03f */
[C-C-:B------:R-:W-:Y:S01]  /*1570*/  IMAD R67, R3.reuse, -0x10, -R60.reuse ;  /* 0xfffffff003437824 */ /* 0x140fe200078e0a3c */
[----:B------:R-:W-:Y:S01]  /*1580*/  USHF.L.U32 UR4, UR5, 0x3, URZ ;  /* 0x0000000305047899 */ /* 0x000fe2000800063f */
[--C-:B------:R-:W-:Y:S01]  /*1590*/  SHF.R.S32.HI R61, RZ, 0x1f, R60.reuse ;  /* 0x0000001fff3d7819 */ /* 0x100fe2000001143c */
[----:B------:R-:W-:Y:S01]  /*15a0*/  UIADD3 UR5, UR41, 0x100, URZ ;  /* 0x0000010029057890 */ /* 0x000fe2000fffe03f */
[----:B------:R-:W-:Y:S01]  /*15b0*/  IMAD.U32 R70, RZ, RZ, UR7 ;  /* 0x00000007ff467e24 */ /* 0x000fe2000f8e00ff */
[----:B------:R-:W-:Y:S01]  /*15c0*/  UIADD3 UR6, UR41, 0x1900, URZ ;  /* 0x0000190029067890 */ /* 0x000fe2000fffe03f */
[-C--:B--2---:R-:W-:Y:S01]  /*15d0*/  SHF.L.U32 R4, R4, R59.reuse, RZ ;  /* 0x0000003b04047219 */ /* 0x084fe200000006ff */
[----:B------:R-:W-:Y:S01]  /*15e0*/  USHF.R.U32.HI UR5, URZ, 0x4, UR5 ;  /* 0x000000043f057899 */ /* 0x000fe20008011605 */
[----:B------:R-:W-:Y:S01]  /*15f0*/  IMAD.WIDE R60, R3, 0x10, R60 ;  /* 0x00000010033c7825 */ /* 0x000fe200078e023c */
[----:B------:R-:W-:Y:S01]  /*1600*/  USHF.R.U32.HI UR6, URZ, 0x4, UR6 ;  /* 0x000000043f067899 */ /* 0x000fe20008011606 */
[----:B------:R-:W-:Y:S01]  /*1610*/  SHF.L.U32 R59, R6, R59, RZ ;  /* 0x0000003b063b7219 */ /* 0x000fe200000006ff */
[----:B------:R-:W-:Y:S01]  /*1620*/  UIADD3 UR48, UR41, 0x40, URZ ;  /* 0x0000004029307890 */ /* 0x000fe2000fffe03f */
[----:B------:R-:W-:Y:S01]  /*1630*/  LOP3.LUT R65, RZ, R4, RZ, 0x33, !PT ;  /* 0x00000004ff417212 */ /* 0x000fe200078e33ff */
[----:B------:R-:W-:Y:S01]  /*1640*/  ULOP3.LUT UR4, UR4, 0x8, URZ, 0xc0, !UPT ;  /* 0x0000000804047892 */ /* 0x000fe2000f8ec03f */
[----:B----4-:R-:W-:Y:S01]  /*1650*/  IMAD R64, R5, -0x2, R64 ;  /* 0xfffffffe05407824 */ /* 0x010fe200078e0240 */
[----:B------:R-:W-:Y:S01]  /*1660*/  ULOP3.LUT UR5, UR5, 0x3fff, URZ, 0xc0, !UPT ;  /* 0x00003fff05057892 */ /* 0x000fe2000f8ec03f */
[----:B------:R-:W-:Y:S01]  /*1670*/  SHF.R.S32.HI R63, RZ, 0x1f, R62 ;  /* 0x0000001fff3f7819 */ /* 0x000fe2000001143e */
[----:B------:R-:W-:Y:S01]  /*1680*/  ULOP3.LUT UR6, UR6, 0x3fff, URZ, 0xc0, !UPT ;  /* 0x00003fff06067892 */ /* 0x000fe2000f8ec03f */
[----:B------:R-:W-:Y:S01]  /*1690*/  VIADD R67, R67, UR8 ;  /* 0x0000000843437c36 */ /* 0x000fe20008000000 */
[----:B------:R-:W-:-:S02]  /*16a0*/  ULEA UR43, UR43, UR48, 0x3 ;  /* 0x000000302b2b7291 */ /* 0x000fc4000f8e183f */
[----:B------:R-:W-:Y:S02]  /*16b0*/  ULOP3.LUT UR49, UR4, 0x8, URZ, 0x3c, !UPT ;  /* 0x0000000804317892 */ /* 0x000fe4000f8e3c3f */
[----:B------:R-:W-:Y:S02]  /*16c0*/  ULOP3.LUT UR44, UR4, 0x18, URZ, 0x3c, !UPT ;  /* 0x00000018042c7892 */ /* 0x000fe4000f8e3c3f */
[----:B------:R-:W-:Y:S02]  /*16d0*/  ULOP3.LUT UR45, UR5, 0x10000, URZ, 0xfc, !UPT ;  /* 0x00010000052d7892 */ /* 0x000fe4000f8efc3f */
[----:B------:R-:W-:Y:S01]  /*16e0*/  ULOP3.LUT UR46, UR6, 0x10000, URZ, 0xfc, !UPT ;  /* 0x00010000062e7892 */ /* 0x000fe2000f8efc3f */
[----:B---3--:R-:W-:-:S11]  /*16f0*/  SHF.L.U64.HI R66, R10, 0x1, R0 ;  /* 0x000000010a427819 */ /* 0x008fd60000010200 */
.L_x_106:
[----:B------:R-:W-:-:S04]  /*1700*/  SHF.L.U32 R0, R70, 0x1f, RZ ;  /* 0x0000001f46007819 */ /* 0x000fc800000006ff */
[----:B------:R-:W1:Y:S02]  /*1710*/  SYNCS.PHASECHK.TRANS64.TRYWAIT P0, [UR43+-0x8], R0 ;  /* 0xfffff800ff0075a7 */ /* 0x000e64000800016b */
[----:B-12-4-:R-:W-:Y:S05]  /*1720*/  @!P0 BRA `(.L_x_19) ;  /* 0x0000003800c88947 */ /* 0x016fea0003800000 */
.L_x_127:
[----:B------:R-:W-:Y:S02]  /*1730*/  ULDC UR4, c[0x0][0x28c] ;  /* 0x0000a30000047ab9 */ /* 0x000fe40000000800 */
[----:B------:R-:W-:-:S13]  /*1740*/  ISETP.LT.AND P0, PT, RZ, UR4, PT ;  /* 0x00000004ff007c0c */ /* 0x000fda000bf01270 */
[----:B------:R-:W-:Y:S05]  /*1750*/  @P0 BRA `(.L_x_20) ;  /* 0x0000000000400947 */ /* 0x000fea0003800000 */
[----:B-1----:R-:W-:Y:S01]  /*1760*/  MOV R0, 0x0 ;  /* 0x0000000000007802 */ /* 0x002fe20000000f00 */
[----:B------:R-:W-:Y:S01]  /*1770*/  ULDC.64 UR4, c[0x4][0x68] ;  /* 0x01001a0000047ab9 */ /* 0x000fe20000000a00 */
[----:B------:R-:W-:Y:S01]  /*1780*/  ULDC.64 UR6, c[0x4][0x8] ;  /* 0x0100020000067ab9 */ /* 0x000fe20000000a00 */
[----:B------:R-:W-:Y:S01]  /*1790*/  IMAD.U32 R4, RZ, RZ, UR4 ;  /* 0x00000004ff047e24 */ /* 0x000fe2000f8e00ff */
[----:B------:R1:W2:Y:S01]  /*17a0*/  LDC.64 R14, c[0x4][R0] ;  /* 0x01000000000e7b82 */ /* 0x0002a20000000a00 */
[----:B------:R-:W-:Y:S01]  /*17b0*/  IMAD.U32 R5, RZ, RZ, UR5 ;  /* 0x00000005ff057e24 */ /* 0x000fe2000f8e00ff */
[----:B------:R-:W-:Y:S01]  /*17c0*/  ULDC.64 UR4, c[0x4][0x70] ;  /* 0x01001c0000047ab9 */ /* 0x000fe20000000a00 */
[----:B------:R-:W-:Y:S02]  /*17d0*/  IMAD.U32 R10, RZ, RZ, UR6 ;  /* 0x00000006ff0a7e24 */ /* 0x000fe4000f8e00ff */
[----:B------:R-:W-:Y:S02]  /*17e0*/  IMAD.U32 R6, RZ, RZ, UR4 ;  /* 0x00000004ff067e24 */ /* 0x000fe4000f8e00ff */
[----:B------:R-:W-:-:S02]  /*17f0*/  IMAD.U32 R7, RZ, RZ, UR5 ;  /* 0x00000005ff077e24 */ /* 0x000fc4000f8e00ff */
[----:B------:R-:W-:Y:S02]  /*1800*/  IMAD.U32 R11, RZ, RZ, UR7 ;  /* 0x00000007ff0b7e24 */ /* 0x000fe4000f8e00ff */
[----:B------:R-:W-:Y:S02]  /*1810*/  IMAD.MOV.U32 R8, RZ, RZ, 0x1e1 ;  /* 0x000001e1ff087424 */ /* 0x000fe400078e00ff */
[----:B0-----:R-:W-:Y:S02]  /*1820*/  IMAD.MOV.U32 R12, RZ, RZ, 0x1 ;  /* 0x00000001ff0c7424 */ /* 0x001fe400078e00ff */
[----:B-1----:R-:W-:-:S07]  /*1830*/  IMAD.MOV.U32 R13, RZ, RZ, RZ ;  /* 0x000000ffff0d7224 */ /* 0x002fce00078e00ff */
[----:B------:R-:W-:-:S07]  /*1840*/  LEPC R20, `(.L_x_20) ;  /* 0x000000001014794e */ /* 0x000fce0000000000 */
[----:B--2--5:R-:W-:Y:S05]  /*1850*/  CALL.ABS.NOINC R14 ;  /* 0x000000000e007343 */ /* 0x024fea0003c00000 */
.L_x_20:
[----:B-1----:R-:W-:-:S04]  /*1860*/  LOP3.LUT R0, R23, 0x1, RZ, 0xfc, !PT ;  /* 0x0000000117007812 */ /* 0x002fc800078efcff */
[----:B------:R-:W-:-:S13]  /*1870*/  ISETP.NE.AND P0, PT, R0, 0x3, PT ;  /* 0x000000030000780c */ /* 0x000fda0003f05270 */
[----:B------:R-:W-:Y:S05]  /*1880*/  @!P0 BRA `(.L_x_21) ;  /* 0x0000000000048947 */ /* 0x000fea0003800000 */
[----:B------:R-:W-:Y:S01]  /*1890*/  BPT.TRAP 0x1 ;  /* 0x000000040000795c */ /* 0x000fe20000300000 */
.L_x_21:
[----:B------:R-:W-:Y:S02]  /*18a0*/  IMAD.U32 R3, RZ, RZ, UR39 ;  /* 0x00000027ff037e24 */ /* 0x000fe4000f8e00ff */
[----:B------:R-:W-:-:S03]  /*18b0*/  IMAD.U32 R0, RZ, RZ, UR38 ;  /* 0x00000026ff007e24 */ /* 0x000fc6000f8e00ff */
[----:B------:R-:W-:Y:S02]  /*18c0*/  LEA R3, R3, UR41, 0x3 ;  /* 0x0000002903037c11 */ /* 0x000fe4000f8e18ff */
[----:B------:R-:W-:-:S04]  /*18d0*/  SHF.L.U32 R0, R0, 0x1f, RZ ;  /* 0x0000001f00007819 */ /* 0x000fc800000006ff */
[----:B------:R1:W2:Y:S01]  /*18e0*/  SYNCS.PHASECHK.TRANS64.TRYWAIT P1, [R3+URZ], R0 ;  /* 0x00000000030075a7 */ /* 0x0002a2000802017f */
[----:B------:R-:W-:Y:S05]  /*18f0*/  @!P0 BRA `(.L_x_22) ;  /* 0x0000000000048947 */ /* 0x000fea0003800000 */
[----:B------:R-:W-:Y:S01]  /*1900*/  BPT.TRAP 0x1 ;  /* 0x000000040000795c */ /* 0x000fe20000300000 */
.L_x_22:
[----:B--2---:R-:W-:Y:S05]  /*1910*/  @P1 BRA `(.L_x_23) ;  /* 0x0000000000081947 */ /* 0x004fea0003800000 */
[----:B------:R-:W2:Y:S02]  /*1920*/  SYNCS.PHASECHK.TRANS64.TRYWAIT P1, [R3+URZ], R0 ;  /* 0x00000000030075a7 */ /* 0x000ea4000802017f */
[----:B--2---:R-:W-:Y:S05]  /*1930*/  @!P1 BRA `(.L_x_24) ;  /* 0x00000038005c9947 */ /* 0x004fea0003800000 */
.L_x_23:
[----:B------:R-:W-:Y:S05]  /*1940*/  WARPSYNC.ALL ;  /* 0x0000000000007948 */ /* 0x000fea0003800000 */
[----:B------:R-:W-:Y:S01]  /*1950*/  ULEA UR4, UR39, UR45, 0x7 ;  /* 0x0000002d27047291 */ /* 0x000fe2000f8e383f */
[----:B------:R-:W-:Y:S01]  /*1960*/  WARPGROUP.ARRIVE ;  /* 0x00000000000079c5 */ /* 0x000fe20000000000 */
[----:B------:R-:W-:Y:S01]  /*1970*/  ULEA UR6, UR39, UR46, 0x7 ;  /* 0x0000002e27067291 */ /* 0x000fe2000f8e383f */
[----:B-12---:R-:W-:Y:S01]  /*1980*/  IMAD.U32 R0, RZ, RZ, UR42 ;  /* 0x0000002aff007e24 */ /* 0x006fe2000f8e00ff */
[----:B------:R-:W-:Y:S01]  /*1990*/  UMOV UR5, 0xc0000010 ;  /* 0xc000001000057882 */ /* 0x000fe20000000000 */
[----:B------:R-:W-:-:S03]  /*19a0*/  UMOV UR7, 0xc0000010 ;  /* 0xc000001000077882 */ /* 0x000fc60000000000 */
[----:B------:R-:W-:-:S03]  /*19b0*/  ISETP.GE.AND P1, PT, R0, 0x1, PT ;  /* 0x000000010000780c */ /* 0x000fc60003f26270 */
[----:B------:R-:W-:Y:S03]  /*19c0*/  IGMMA.64x64x32.S8.S8 R24, gdesc[UR4], RZ, !UPT, gsb0 ;  /* 0x01e00000041879f1 */ /* 0x000fe6000c0410ff */
[----:B------:R-:W-:-:S07]  /*19d0*/  WARPGROUP.DEPBAR.LE gsb0, 0x0 ;  /* 0x00008000000079c5 */ /* 0x000fce0000010000 */
[----:B------:R-:W-:Y:S05]  /*19e0*/  @!P1 BRA `(.L_x_25) ;  /* 0x0000000000b89947 */ /* 0x000fea0003800000 */
[----:B------:R-:W-:Y:S01]  /*19f0*/  UIADD3 UR4, UR39, 0x1, URZ ;  /* 0x0000000127047890 */ /* 0x000fe2000fffe03f */
[----:B------:R-:W-:Y:S02]  /*1a00*/  IMAD.U32 R0, RZ, RZ, UR42 ;  /* 0x0000002aff007e24 */ /* 0x000fe4000f8e00ff */
[----:B------:R-:W-:Y:S01]  /*1a10*/  IMAD.U32 R3, RZ, RZ, UR39 ;  /* 0x00000027ff037e24 */ /* 0x000fe2000f8e00ff */
[----:B------:R-:W-:-:S04]  /*1a20*/  UISETP.NE.AND UP0, UPT, UR4, 0x3, UPT ;  /* 0x000000030400788c */ /* 0x000fc8000bf05270 */
[----:B------:R-:W-:Y:S02]  /*1a30*/  USEL UR5, URZ, 0x1, UP0 ;  /* 0x000000013f057887 */ /* 0x000fe40008000000 */
[----:B------:R-:W-:Y:S02]  /*1a40*/  USEL UR8, UR4, URZ, UP0 ;  /* 0x0000003f04087287 */ /* 0x000fe40008000000 */
[----:B------:R-:W-:-:S06]  /*1a50*/  ULOP3.LUT UR5, UR38, UR5, URZ, 0x3c, !UPT ;  /* 0x0000000526057292 */ /* 0x000fcc000f8e3c3f */
[----:B------:R-:W-:-:S07]  /*1a60*/  IMAD.U32 R6, RZ, RZ, UR5 ;  /* 0x00000005ff067e24 */ /* 0x000fce000f8e00ff */
.L_x_32:
[----:B------:R-:W-:Y:S05]  /*1a70*/  @!P0 BRA `(.L_x_26) ;  /* 0x0000000000048947 */ /* 0x000fea0003800000 */
[----:B------:R-:W-:Y:S01]  /*1a80*/  BPT.TRAP 0x1 ;  /* 0x000000040000795c */ /* 0x000fe20000300000 */
.L_x_26:
[----:B------:R-:W-:Y:S01]  /*1a90*/  ULEA UR4, UR8, UR41, 0x3 ;  /* 0x0000002908047291 */ /* 0x000fe2000f8e183f */
[----:B------:R-:W-:-:S08]  /*1aa0*/  SHF.L.U32 R4, R6, 0x1f, RZ ;  /* 0x0000001f06047819 */ /* 0x000fd000000006ff */
[----:B------:R1:W2:Y:S01]  /*1ab0*/  SYNCS.PHASECHK.TRANS64.TRYWAIT P1, [UR4], R4 ;  /* 0x00000004ff0075a7 */ /* 0x0002a20008020144 */
[----:B------:R-:W-:Y:S05]  /*1ac0*/  @!P0 BRA `(.L_x_27) ;  /* 0x0000000000048947 */ /* 0x000fea0003800000 */
[----:B------:R-:W-:Y:S01]  /*1ad0*/  BPT.TRAP 0x1 ;  /* 0x000000040000795c */ /* 0x000fe20000300000 */
.L_x_27:
[----:B--2---:R-:W-:Y:S05]  /*1ae0*/  @P1 BRA `(.L_x_28) ;  /* 0x0000000000081947 */ /* 0x004fea0003800000 */
[----:B------:R-:W2:Y:S02]  /*1af0*/  SYNCS.PHASECHK.TRANS64.TRYWAIT P1, [UR4], R4 ;  /* 0x00000004ff0075a7 */ /* 0x000ea40008020144 */
[----:B--2---:R-:W-:Y:S05]  /*1b00*/  @!P1 BRA `(.L_x_29) ;  /* 0x0000003400fc9947 */ /* 0x004fea0003800000 */
.L_x_28:
[----:B------:R-:W-:Y:S01]  /*1b10*/  ULEA UR4, UR8, UR45, 0x7 ;  /* 0x0000002d08047291 */ /* 0x000fe2000f8e383f */
[----:B------:R-:W-:Y:S01]  /*1b20*/  WARPGROUP.ARRIVE ;  /* 0x00000000000079c5 */ /* 0x000fe20000000000 */
[----:B------:R-:W-:Y:S01]  /*1b30*/  ULEA UR6, UR8, UR46, 0x7 ;  /* 0x0000002e08067291 */ /* 0x000fe2000f8e383f */
[----:B------:R-:W-:Y:S01]  /*1b40*/  UMOV UR5, 0xc0000010 ;  /* 0xc000001000057882 */ /* 0x000fe20000000000 */
[----:B------:R-:W-:-:S07]  /*1b50*/  UMOV UR7, 0xc0000010 ;  /* 0xc000001000077882 */ /* 0x000fce0000000000 */
[----:B------:R-:W-:Y:S03]  /*1b60*/  IGMMA.64x64x32.S8.S8 R24, gdesc[UR4], R24, gsb0 ;  /* 0x01e00000041879f1 */ /* 0x000fe60008041018 */
[----:B------:R-:W-:Y:S02]  /*1b70*/  WARPGROUP.DEPBAR.LE gsb0, 0x0 ;  /* 0x00008000000079c5 */ /* 0x000fe40000010000 */
[----:B------:R-:W-:Y:S05]  /*1b80*/  @!P0 BRA `(.L_x_30) ;  /* 0x0000000000048947 */ /* 0x000fea0003800000 */
[----:B------:R-:W-:Y:S01]  /*1b90*/  BPT.TRAP 0x1 ;  /* 0x000000040000795c */ /* 0x000fe20000300000 */
.L_x_30:
[----:B------:R-:W-:-:S13]  /*1ba0*/  ISETP.NE.AND P1, PT, R69, RZ, PT ;  /* 0x000000ff4500720c */ /* 0x000fda0003f25270 */
[----:B-12---:R-:W-:-:S05]  /*1bb0*/  @P1 LEA R4, R3, UR41, 0x3 ;  /* 0x0000002903041c11 */ /* 0x006fca000f8e18ff */
[----:B------:R-:W-:-:S05]  /*1bc0*/  @P1 VIADD R5, R4, 0x18 ;  /* 0x0000001804051836 */ /* 0x000fca0000000000 */
[----:B------:R-:W-:-:S04]  /*1bd0*/  @P1 PRMT R5, R56, 0x654, R5 ;  /* 0x0000065438051816 */ /* 0x000fc80000000005 */
[----:B------:R1:W-:Y:S01]  /*1be0*/  @P1 SYNCS.ARRIVE.TRANS64.RED.A1T0 RZ, [R5+URZ], RZ ;  /* 0x000000ff05ff19a7 */ /* 0x0003e2000810043f */
[----:B------:R-:W-:-:S13]  /*1bf0*/  ISETP.GT.U32.AND P1, PT, R23, 0x1, PT ;  /* 0x000000011700780c */ /* 0x000fda0003f24070 */
[----:B-1----:R-:W-:Y:S05]  /*1c00*/  @P1 BRA `(.L_x_31) ;  /* 0x0000000000041947 */ /* 0x002fea0003800000 */
[----:B------:R-:W-:Y:S01]  /*1c10*/  BPT.TRAP 0x1 ;  /* 0x000000040000795c */ /* 0x000fe20000300000 */
.L_x_31:
[----:B------:R-:W-:Y:S01]  /*1c20*/  UIADD3 UR8, UR8, 0x1, URZ ;  /* 0x0000000108087890 */ /* 0x000fe2000fffe03f */
[C---:B------:R-:W-:Y:S01]  /*1c30*/  ISETP.GT.AND P2, PT, R0.reuse, 0x1, PT ;  /* 0x000000010000780c */ /* 0x040fe20003f44270 */
[----:B------:R-:W-:Y:S02]  /*1c40*/  VIADD R3, R3, 0x1 ;  /* 0x0000000103037836 */ /* 0x000fe40000000000 */
[----:B------:R-:W-:Y:S01]  /*1c50*/  UISETP.NE.AND UP0, UPT, UR8, 0x3, UPT ;  /* 0x000000030800788c */ /* 0x000fe2000bf05270 */
[----:B------:R-:W-:Y:S02]  /*1c60*/  VIADD R0, R0, 0xffffffff ;  /* 0xffffffff00007836 */ /* 0x000fe40000000000 */
[C---:B------:R-:W-:Y:S01]  /*1c70*/  ISETP.NE.AND P1, PT, R3.reuse, 0x3, PT ;  /* 0x000000030300780c */ /* 0x040fe20003f25270 */
[----:B------:R-:W-:Y:S02]  /*1c80*/  USEL UR4, URZ, 0x1, UP0 ;  /* 0x000000013f047887 */ /* 0x000fe40008000000 */
[----:B------:R-:W-:Y:S01]  /*1c90*/  USEL UR8, UR8, URZ, UP0 ;  /* 0x0000003f08087287 */ /* 0x000fe20008000000 */
[----:B------:R-:W-:-:S03]  /*1ca0*/  SEL R3, R3, RZ, P1 ;  /* 0x000000ff03037207 */ /* 0x000fc60000800000 */
[----:B------:R-:W-:Y:S01]  /*1cb0*/  LOP3.LUT R6, R6, UR4, RZ, 0x3c, !PT ;  /* 0x0000000406067c12 */ /* 0x000fe2000f8e3cff */
[----:B------:R-:W-:Y:S07]  /*1cc0*/  @P2 BRA `(.L_x_32) ;  /* 0xfffffffc00682947 */ /* 0x000fee000383ffff */
.L_x_25:
[----:B------:R-:W1:Y:S01]  /*1cd0*/  LDC R0, c[0x0][0x28c] ;  /* 0x0000a300ff007b82 */ /* 0x000e620000000800 */
[----:B------:R-:W-:-:S04]  /*1ce0*/  IMAD.U32 R3, RZ, RZ, UR49 ;  /* 0x00000031ff037e24 */ /* 0x000fc8000f8e00ff */
[----:B------:R2:W-:Y:S01]  /*1cf0*/  SYNCS.ARRIVE.TRANS64.A1T0 RZ, [R3+UR48], RZ ;  /* 0x000000ff03ff79a7 */ /* 0x0005e20008100030 */
[----:B-1----:R-:W-:-:S13]  /*1d00*/  ISETP.GE.AND P1, PT, R0, 0x1, PT ;  /* 0x000000010000780c */ /* 0x002fda0003f26270 */
[----:B--2---:R-:W-:Y:S05]  /*1d10*/  @!P1 BRA `(.L_x_33) ;  /* 0x0000000000449947 */ /* 0x004fea0003800000 */
[----:B------:R-:W-:Y:S05]  /*1d20*/  @!P0 BRA `(.L_x_34) ;  /* 0x0000000000048947 */ /* 0x000fea0003800000 */
[----:B------:R-:W-:Y:S01]  /*1d30*/  BPT.TRAP 0x1 ;  /* 0x000000040000795c */ /* 0x000fe20000300000 */
.L_x_34:
[----:B------:R-:W-:-:S13]  /*1d40*/  ISETP.NE.AND P0, PT, R69, RZ, PT ;  /* 0x000000ff4500720c */ /* 0x000fda0003f05270 */
[----:B------:R-:W-:-:S05]  /*1d50*/  VOTEU.ANY UP0, P0 ;  /* 0x00000000003f7886 */ /* 0x000fca0000000100 */
[----:B------:R-:W-:-:S06]  /*1d60*/  @UP0 UIADD3 UR4, UR39, UR42, URZ ;  /* 0x0000002a27040290 */ /* 0x000fcc000fffe03f */
[----:B------:R-:W-:Y:S02]  /*1d70*/  IMAD.U32 R4, RZ, RZ, UR4 ;  /* 0x00000004ff047e24 */ /* 0x000fe4000f8e00ff */
[----:B------:R-:W-:Y:S02]  /*1d80*/  IMAD.U32 R3, RZ, RZ, UR4 ;  /* 0x00000004ff037e24 */ /* 0x000fe4000f8e00ff */
[----:B------:R-:W-:-:S05]  /*1d90*/  @P0 IMAD.WIDE.U32 R4, R4, -0x55555555, RZ ;  /* 0xaaaaaaab04040825 */ /* 0x000fca00078e00ff */
[----:B------:R-:W-:-:S05]  /*1da0*/  @P0 SHF.R.U32.HI R0, RZ, 0x1, R5 ;  /* 0x00000001ff000819 */ /* 0x000fca0000011605 */
[----:B------:R-:W-:-:S05]  /*1db0*/  @P0 IMAD R0, R0, -0x3, R3 ;  /* 0xfffffffd00000824 */ /* 0x000fca00078e0203 */
[----:B------:R-:W-:-:S05]  /*1dc0*/  @P0 LEA R0, R0, UR41, 0x3 ;  /* 0x0000002900000c11 */ /* 0x000fca000f8e18ff */
[----:B------:R-:W-:-:S05]  /*1dd0*/  @P0 VIADD R3, R0, 0x18 ;  /* 0x0000001800030836 */ /* 0x000fca0000000000 */
[----:B------:R-:W-:-:S04]  /*1de0*/  @P0 PRMT R3, R56, 0x654, R3 ;  /* 0x0000065438030816 */ /* 0x000fc80000000003 */
[----:B------:R1:W-:Y:S01]  /*1df0*/  @P0 SYNCS.ARRIVE.TRANS64.RED.A1T0 RZ, [R3+URZ], RZ ;  /* 0x000000ff03ff09a7 */ /* 0x0003e2000810043f */
[----:B------:R-:W-:-:S13]  /*1e00*/  ISETP.GT.U32.AND P0, PT, R23, 0x1, PT ;  /* 0x000000011700780c */ /* 0x000fda0003f04070 */
[----:B-1----:R-:W-:Y:S05]  /*1e10*/  @P0 BRA `(.L_x_33) ;  /* 0x0000000000040947 */ /* 0x002fea0003800000 */
[----:B------:R-:W-:Y:S01]  /*1e20*/  BPT.TRAP 0x1 ;  /* 0x000000040000795c */ /* 0x000fe20000300000 */
.L_x_33:
[----:B------:R-:W-:Y:S01]  /*1e30*/  SHF.L.U32 R0, R70, 0x1f, RZ ;  /* 0x0000001f46007819 */ /* 0x000fe200000006ff */
[----:B------:R-:W-:Y:S01]  /*1e40*/  UIADD3 UR39, UR39, UR47, URZ ;  /* 0x0000002f27277290 */ /* 0x000fe2000fffe03f */
[----:B------:R-:W-:Y:S01]  /*1e50*/  IMAD.SHL.U32 R11, R19, 0x40, RZ ;  /* 0x00000040130b7824 */ /* 0x000fe200078e00ff */
[----:B------:R-:W-:Y:S01]  /*1e60*/  UISETP.GE.U32.AND UP1, UPT, UR47, 0x3, UPT ;  /* 0x000000032f00788c */ /* 0x000fe2000bf26070 */
[----:B------:R-:W1:Y:S01]  /*1e70*/  SYNCS.PHASECHK.TRANS64.TRYWAIT P0, [UR43+0x8], R0 ;  /* 0x00000800ff0075a7 */ /* 0x000e62000800016b */
[----:B------:R-:W-:Y:S01]  /*1e80*/  UISETP.GT.U32.AND UP0, UPT, UR39, 0x2, UPT ;  /* 0x000000022700788c */ /* 0x000fe2000bf04070 */
[----:B------:R-:W-:Y:S01]  /*1e90*/  SHF.R.S32.HI R10, RZ, 0x1f, R18 ;  /* 0x0000001fff0a7819 */ /* 0x000fe20000011412 */
[----:B------:R-:W-:Y:S02]  /*1ea0*/  UIMAD.WIDE.U32 UR4, UR39, -0x55555555, URZ ;  /* 0xaaaaaaab270478a5 */ /* 0x000fe4000f8e003f */
[----:B------:R-:W-:Y:S02]  /*1eb0*/  UISETP.LT.U32.AND UP0, UPT, UR47, 0x3, UP0 ;  /* 0x000000032f00788c */ /* 0x000fe40008701070 */
[----:B------:R-:W-:-:S02]  /*1ec0*/  USHF.R.U32.HI UR4, URZ, 0x1, UR5 ;  /* 0x000000013f047899 */ /* 0x000fc40008011605 */
[----:B------:R-:W-:Y:S02]  /*1ed0*/  USEL UR6, URZ, 0x1, !UP0 ;  /* 0x000000013f067887 */ /* 0x000fe4000c000000 */
[----:B------:R-:W-:Y:S02]  /*1ee0*/  UIMAD UR39, UR4, -0x3, UR39 ;  /* 0xfffffffd042778a4 */ /* 0x000fe4000f8e0227 */
[----:B------:R-:W-:-:S04]  /*1ef0*/  ULOP3.LUT UR38, UR38, UR6, URZ, 0x3c, !UPT ;  /* 0x0000000626267292 */ /* 0x000fc8000f8e3c3f */
[----:B------:R-:W-:Y:S01]  /*1f00*/  @UP1 ULOP3.LUT UR38, UR38, 0x1, UR4, 0x78, !UPT ;  /* 0x0000000126261892 */ /* 0x000fe2000f8e7804 */
[----:B-1----:R-:W-:Y:S11]  /*1f10*/  @!P0 BRA `(.L_x_35) ;  /* 0x0000003400108947 */ /* 0x002ff60003800000 */
.L_x_128:
[----:B-1----:R-:W-:Y:S01]  /*1f20*/  IMAD.SHL.U32 R0, R22, 0x40, RZ ;  /* 0x0000004016007824 */ /* 0x002fe200078e00ff */
[----:B------:R-:W-:Y:S01]  /*1f30*/  ULDC UR6, c[0x0][0x284] ;  /* 0x0000a10000067ab9 */ /* 0x000fe20000000800 */
[----:B------:R-:W-:Y:S01]  /*1f40*/  ULDC.64 UR4, c[0x0][0x5d0] ;  /* 0x0001740000047ab9 */ /* 0x000fe20000000a00 */
[----:B0-----:R-:W-:Y:S01]  /*1f50*/  SHF.R.S32.HI R12, RZ, 0x1f, R11 ;  /* 0x0000001fff0c7819 */ /* 0x001fe2000001140b */
[----:B------:R-:W-:Y:S01]  /*1f60*/  IMAD R3, R10, UR4, RZ ;  /* 0x000000040a037c24 */ /* 0x000fe2000f8e02ff */
[----:B------:R-:W-:Y:S01]  /*1f70*/  ISETP.GE.AND P0, PT, R0, UR6, PT ;  /* 0x0000000600007c0c */ /* 0x000fe2000bf06270 */
[C---:B------:R-:W-:Y:S01]  /*1f80*/  IMAD.WIDE.U32 R4, R18.reuse, UR4, R62 ;  /* 0x0000000412047c25 */ /* 0x040fe2000f8e003e */
[----:B------:R-:W-:Y:S02]  /*1f90*/  ULDC UR4, c[0x0][0x288] ;  /* 0x0000a20000047ab9 */ /* 0x000fe40000000800 */
[C---:B------:R-:W-:Y:S01]  /*1fa0*/  ISETP.GE.OR P0, PT, R11.reuse, UR4, P0 ;  /* 0x000000040b007c0c */ /* 0x040fe20008706670 */
[----:B------:R-:W-:Y:S01]  /*1fb0*/  IMAD R3, R18, UR5, R3 ;  /* 0x0000000512037c24 */ /* 0x000fe2000f8e0203 */
[----:B------:R-:W-:-:S04]  /*1fc0*/  IADD3 R4, P1, R11, R4, RZ ;  /* 0x000000040b047210 */ /* 0x000fc80007f3e0ff */
[----:B------:R-:W-:-:S07]  /*1fd0*/  IADD3.X R5, R12, R5, R3, P1, !PT ;  /* 0x000000050c057210 */ /* 0x000fce0000ffe403 */
[----:B------:R-:W-:Y:S05]  /*1fe0*/  @P0 BRA `(.L_x_36) ;  /* 0x0000001c00200947 */ /* 0x000fea0003800000 */
[----:B------:R-:W0:Y:S01]  /*1ff0*/  LDC.64 R8, c[0x0][0x5c8] ;  /* 0x00017200ff087b82 */ /* 0x000e220000000a00 */
[----:B------:R-:W-:Y:S01]  /*2000*/  IMAD.WIDE R14, R22, 0x40, R60 ;  /* 0x00000040160e7825 */ /* 0x000fe200078e023c */
[----:B------:R-:W-:Y:S01]  /*2010*/  ULDC.64 UR4, c[0x0][0x5c0] ;  /* 0x0001700000047ab9 */ /* 0x000fe20000000a00 */
[----:B------:R-:W-:Y:S02]  /*2020*/  BSSY B0, `(.L_x_36) ;  /* 0x00001c4000007945 */ /* 0x000fe40003800000 */
[----:B------:R-:W-:Y:S02]  /*2030*/  IMAD.IADD R19, R67, 0x1, -R0 ;  /* 0x0000000143137824 */ /* 0x000fe400078e0a00 */
[----:B------:R-:W-:Y:S02]  /*2040*/  IMAD.IADD R22, R64, 0x1, -R11 ;  /* 0x0000000140167824 */ /* 0x000fe400078e0a0b */
[-C--:B0-----:R-:W-:Y:S02]  /*2050*/  IMAD R3, R15, R8.reuse, RZ ;  /* 0x000000080f037224 */ /* 0x081fe400078e02ff */
[----:B------:R-:W-:-:S04]  /*2060*/  IMAD.WIDE.U32 R4, R14, R8, R4 ;  /* 0x000000080e047225 */ /* 0x000fc800078e0004 */
[----:B------:R-:W-:Y:S01]  /*2070*/  IMAD R3, R14, R9, R3 ;  /* 0x000000090e037224 */ /* 0x000fe200078e0203 */
[----:B------:R-:W-:-:S03]  /*2080*/  IADD3 R6, P0, R4, UR4, RZ ;  /* 0x0000000404067c10 */ /* 0x000fc6000ff1e0ff */
[----:B------:R-:W-:Y:S01]  /*2090*/  IMAD.IADD R3, R5, 0x1, R3 ;  /* 0x0000000105037824 */ /* 0x000fe200078e0203 */
[----:B------:R-:W-:-:S04]  /*20a0*/  LEA R4, P1, R8, R6, 0x3 ;  /* 0x0000000608047211 */ /* 0x000fc800078218ff */
[----:B------:R-:W-:Y:S02]  /*20b0*/  IADD3.X R7, R3, UR5, RZ, P0, !PT ;  /* 0x0000000503077c10 */ /* 0x000fe400087fe4ff */
[----:B-----5:R-:W-:Y:S02]  /*20c0*/  ISETP.NE.AND P0, PT, R58, RZ, PT ;  /* 0x000000ff3a00720c */ /* 0x020fe40003f05270 */
[----:B------:R-:W-:-:S11]  /*20d0*/  LEA.HI.X R5, R8, R7, R9, 0x3, P1 ;  /* 0x0000000708057211 */ /* 0x000fd600008f1c09 */
[----:B------:R-:W-:Y:S05]  /*20e0*/  @!P0 BRA `(.L_x_37) ;  /* 0x00000014001c8947 */ /* 0x000fea0003800000 */
[----:B------:R-:W0:Y:S01]  /*20f0*/  LDC.64 R20, c[0x0][0x5b0] ;  /* 0x00016c00ff147b82 */ /* 0x000e220000000a00 */
[----:B------:R-:W-:Y:S01]  /*2100*/  ULDC.64 UR4, c[0x0][0x5b8] ;  /* 0x00016e0000047ab9 */ /* 0x000fe20000000a00 */
[----:B------:R-:W-:Y:S01]  /*2110*/  ISETP.GE.AND P1, PT, R22, 0x1, PT ;  /* 0x000000011600780c */ /* 0x000fe20003f26270 */
[----:B------:R-:W-:Y:S01]  /*2120*/  IMAD.WIDE.U32 R8, R18, UR4, R62 ;  /* 0x0000000412087c25 */ /* 0x000fe2000f8e003e */
[----:B------:R-:W-:Y:S02]  /*2130*/  BSSY B1, `(.L_x_38) ;  /* 0x0000010000017945 */ /* 0x000fe40003800000 */
[----:B------:R-:W-:Y:S01]  /*2140*/  ISETP.LT.OR P2, PT, R19, 0x1, !P1 ;  /* 0x000000011300780c */ /* 0x000fe20004f41670 */
[----:B------:R-:W-:Y:S01]  /*2150*/  IMAD R3, R10, UR4, RZ ;  /* 0x000000040a037c24 */ /* 0x000fe2000f8e02ff */
[----:B------:R-:W1:Y:S01]  /*2160*/  LDC.64 R72, c[0x0][0x5a8] ;  /* 0x00016a00ff487b82 */ /* 0x000e620000000a00 */
[----:B------:R-:W-:Y:S02]  /*2170*/  IADD3 R10, P0, R11, R8, RZ ;  /* 0x000000080b0a7210 */ /* 0x000fe40007f1e0ff */
[----:B------:R-:W-:-:S05]  /*2180*/  IMAD R3, R18, UR5, R3 ;  /* 0x0000000512037c24 */ /* 0x000fca000f8e0203 */
[----:B------:R-:W-:Y:S01]  /*2190*/  IADD3.X R11, R12, R9, R3, P0, !PT ;  /* 0x000000090c0b7210 */ /* 0x000fe200007fe403 */
[-C--:B0-----:R-:W-:Y:S01]  /*21a0*/  IMAD R0, R15, R20.reuse, RZ ;  /* 0x000000140f007224 */ /* 0x081fe200078e02ff */
[----:B------:R-:W-:Y:S01]  /*21b0*/  SHF.L.U64.HI R13, R20, 0x3, R21 ;  /* 0x00000003140d7819 */ /* 0x000fe20000010215 */
[----:B------:R-:W-:-:S04]  /*21c0*/  IMAD.WIDE.U32 R8, R14, R20, R10 ;  /* 0x000000140e087225 */ /* 0x000fc800078e000a */
[----:B------:R-:W-:Y:S01]  /*21d0*/  IMAD R3, R14, R21, R0 ;  /* 0x000000150e037224 */ /* 0x000fe200078e0200 */
[----:B-1----:R-:W-:Y:S01]  /*21e0*/  IADD3 R8, P0, R8, R72, RZ ;  /* 0x0000004808087210 */ /* 0x002fe20007f1e0ff */
[----:B------:R-:W-:-:S03]  /*21f0*/  IMAD.SHL.U32 R12, R20, 0x8, RZ ;  /* 0x00000008140c7824 */ /* 0x000fc600078e00ff */
[----:B------:R-:W-:Y:S01]  /*2200*/  IADD3.X R9, R73, R9, R3, P0, !PT ;  /* 0x0000000949097210 */ /* 0x000fe200007fe403 */
[----:B------:R-:W-:Y:S08]  /*2210*/  @P2 BRA `(.L_x_39) ;  /* 0x0000000000042947 */ /* 0x000ff00003800000 */
[----:B------:R0:W5:Y:S02]  /*2220*/  LDG.E.U8 R68, desc[UR36][R8.64] ;  /* 0x0000002408447981 */ /* 0x000164000c1e1100 */
.L_x_39:
[----:B------:R-:W-:Y:S05]  /*2230*/  BSYNC B1 ;  /* 0x0000000000017941 */ /* 0x000fea0003800000 */
.L_x_38:
[----:B-----5:R-:W-:Y:S01]  /*2240*/  LOP3.LUT R0, R68, 0xffff, RZ, 0xc0, !PT ;  /* 0x0000ffff44007812 */ /* 0x020fe200078ec0ff */
[----:B------:R-:W-:Y:S01]  /*2250*/  IMAD.WIDE.U32 R12, R14, R20, R12 ;  /* 0x000000140e0c7225 */ /* 0x000fe200078e000c */
[----:B------:R-:W-:Y:S01]  /*2260*/  ISETP.GE.AND P0, PT, R22, 0x2, PT ;  /* 0x000000021600780c */ /* 0x000fe20003f06270 */
[----:B------:R-:W-:Y:S01]  /*2270*/  BSSY B1, `(.L_x_40) ;  /* 0x000000f000017945 */ /* 0x000fe20003800000 */
[----:B------:R-:W-:Y:S01]  /*2280*/  PRMT R14, R0, 0x8880, RZ ;  /* 0x00008880000e7816 */ /* 0x000fe200000000ff */
[----:B------:R-:W-:Y:S01]  /*2290*/  IMAD.IADD R0, R3, 0x1, R13 ;  /* 0x0000000103007824 */ /* 0x000fe200078e020d */
[----:B------:R-:W-:Y:S02]  /*22a0*/  IADD3 R10, P3, P4, R10, R72, R12 ;  /* 0x000000480a0a7210 */ /* 0x000fe40007c7e00c */
[----:B------:R-:W-:Y:S01]  /*22b0*/  ISETP.LT.OR P1, PT, R19, 0x9, !P1 ;  /* 0x000000091300780c */ /* 0x000fe20004f21670 */
[----:B------:R-:W-:Y:S01]  /*22c0*/  IMAD.MOV.U32 R3, RZ, RZ, R14 ;  /* 0x000000ffff037224 */ /* 0x000fe200078e000e */
[----:B------:R-:W-:-:S02]  /*22d0*/  IADD3.X R11, R11, R73, R0, P3, P4 ;  /* 0x000000490b0b7210 */ /* 0x000fc40001fe8400 */
[----:B------:R-:W-:Y:S01]  /*22e0*/  ISETP.LT.OR P3, PT, R19, 0x1, !P0 ;  /* 0x000000011300780c */ /* 0x000fe20004761670 */
[----:B------:R-:W-:-:S04]  /*22f0*/  IMAD R0, R3, R58, RZ ;  /* 0x0000003a03007224 */ /* 0x000fc800078e02ff */
[----:B------:R-:W-:-:S05]  /*2300*/  @!P2 IMAD R3, R24, R57, R0 ;  /* 0x000000391803a224 */ /* 0x000fca00078e0200 */
[----:B------:R1:W-:Y:S03]  /*2310*/  @!P2 STG.E.U8 desc[UR36][R6.64], R3 ;  /* 0x000000030600a986 */ /* 0x0003e6000c101124 */
[----:B------:R-:W-:Y:S05]  /*2320*/  @P3 BRA `(.L_x_41) ;  /* 0x00000000000c3947 */ /* 0x000fea0003800000 */
[----:B------:R-:W1:Y:S02]  /*2330*/  LDG.E.U8 R68, desc[UR36][R8.64+0x1] ;  /* 0x0000012408447981 */ /* 0x000e64000c1e1100 */
[----:B-1----:R-:W-:-:S05]  /*2340*/  PRMT R3, R68, 0x8880, RZ ;  /* 0x0000888044037816 */ /* 0x002fca00000000ff */
[----:B------:R-:W-:-:S07]  /*2350*/  IMAD R0, R3, R58, RZ ;  /* 0x0000003a03007224 */ /* 0x000fce00078e02ff */
.L_x_41:
[----:B------:R-:W-:Y:S05]  /*2360*/  BSYNC B1 ;  /* 0x0000000000017941 */ /* 0x000fea0003800000 */
.L_x_40:
[----:B------:R-:W-:Y:S01]  /*2370*/  @!P3 IMAD R25, R25, R57, R0 ;  /* 0x000000391919b224 */ /* 0x000fe200078e0200 */
[----:B------:R-:W-:Y:S04]  /*2380*/  BSSY B1, `(.L_x_42) ;  /* 0x0000006000017945 */ /* 0x000fe80003800000 */
[----:B------:R2:W-:Y:S01]  /*2390*/  @!P3 STG.E.U8 desc[UR36][R6.64+0x1], R25 ;  /* 0x000001190600b986 */ /* 0x0005e2000c101124 */
[----:B------:R-:W-:Y:S05]  /*23a0*/  @P1 BRA `(.L_x_43) ;  /* 0x00000000000c1947 */ /* 0x000fea0003800000 */
[----:B------:R-:W1:Y:S02]  /*23b0*/  LDG.E.U8 R68, desc[UR36][R10.64] ;  /* 0x000000240a447981 */ /* 0x000e64000c1e1100 */
[----:B-1----:R-:W-:-:S05]  /*23c0*/  PRMT R3, R68, 0x8880, RZ ;  /* 0x0000888044037816 */ /* 0x002fca00000000ff */
[----:B------:R-:W-:-:S07]  /*23d0*/  IMAD R0, R3, R58, RZ ;  /* 0x0000003a03007224 */ /* 0x000fce00078e02ff */
.L_x_43:
[----:B------:R-:W-:Y:S05]  /*23e0*/  BSYNC B1 ;  /* 0x0000000000017941 */ /* 0x000fea0003800000 */
.L_x_42:
[C---:B------:R-:W-:Y:S01]  /*23f0*/  ISETP.LT.OR P0, PT, R19.reuse, 0x9, !P0 ;  /* 0x000000091300780c */ /* 0x040fe20004701670 */
[----:B-1----:R-:W-:Y:S01]  /*2400*/  @!P1 IMAD R3, R26, R57, R0 ;  /* 0x000000391a039224 */ /* 0x002fe200078e0200 */
[C---:B------:R-:W-:Y:S01]  /*2410*/  ISETP.GE.AND P3, PT, R22.reuse, 0x9, PT ;  /* 0x000000091600780c */ /* 0x040fe20003f66270 */
[----:B------:R-:W-:Y:S01]  /*2420*/  BSSY B1, `(.L_x_44) ;  /* 0x000000a000017945 */ /* 0x000fe20003800000 */
[----:B------:R-:W-:Y:S02]  /*2430*/  ISETP.GE.AND P2, PT, R22, 0xa, PT ;  /* 0x0000000a1600780c */ /* 0x000fe40003f46270 */
[----:B------:R1:W-:Y:S01]  /*2440*/  @!P1 STG.E.U8 desc[UR36][R4.64], R3 ;  /* 0x0000000304009986 */ /* 0x0003e2000c101124 */
[C---:B------:R-:W-:Y:S02]  /*2450*/  ISETP.LT.OR P4, PT, R19.reuse, 0x1, !P3 ;  /* 0x000000011300780c */ /* 0x040fe40005f81670 */
[C---:B------:R-:W-:Y:S02]  /*2460*/  ISETP.LT.OR P1, PT, R19.reuse, 0x1, !P2 ;  /* 0x000000011300780c */ /* 0x040fe40005721670 */
[----:B------:R-:W-:-:S02]  /*2470*/  ISETP.LT.OR P3, PT, R19, 0x9, !P3 ;  /* 0x000000091300780c */ /* 0x000fc40005f61670 */
[----:B------:R-:W-:Y:S11]  /*2480*/  @P0 BRA `(.L_x_45) ;  /* 0x00000000000c0947 */ /* 0x000ff60003800000 */
[----:B------:R-:W1:Y:S02]  /*2490*/  LDG.E.U8 R68, desc[UR36][R10.64+0x1] ;  /* 0x000001240a447981 */ /* 0x000e64000c1e1100 */
[----:B-1----:R-:W-:-:S05]  /*24a0*/  PRMT R3, R68, 0x8880, RZ ;  /* 0x0000888044037816 */ /* 0x002fca00000000ff */
[----:B------:R-:W-:-:S07]  /*24b0*/  IMAD R0, R3, R58, RZ ;  /* 0x0000003a03007224 */ /* 0x000fce00078e02ff */
.L_x_45:
[----:B------:R-:W-:Y:S05]  /*24c0*/  BSYNC B1 ;  /* 0x0000000000017941 */ /* 0x000fea0003800000 */
.L_x_44:
[----:B------:R-:W-:Y:S01]  /*24d0*/  @!P0 IMAD R27, R27, R57, R0 ;  /* 0x000000391b1b8224 */ /* 0x000fe200078e0200 */
[----:B------:R-:W-:Y:S04]  /*24e0*/  BSSY B1, `(.L_x_46) ;  /* 0x0000006000017945 */ /* 0x000fe80003800000 */
[----:B------:R3:W-:Y:S01]  /*24f0*/  @!P0 STG.E.U8 desc[UR36][R4.64+0x1], R27 ;  /* 0x0000011b04008986 */ /* 0x0007e2000c101124 */
[----:B------:R-:W-:Y:S05]  /*2500*/  @P4 BRA `(.L_x_47) ;  /* 0x00000000000c4947 */ /* 0x000fea0003800000 */
[----:B------:R-:W1:Y:S02]  /*2510*/  LDG.E.U8 R68, desc[UR36][R8.64+0x8] ;  /* 0x0000082408447981 */ /* 0x000e64000c1e1100 */
[----:B-1----:R-:W-:-:S05]  /*2520*/  PRMT R3, R68, 0x8880, RZ ;  /* 0x0000888044037816 */ /* 0x002fca00000000ff */
[----:B------:R-:W-:-:S07]  /*2530*/  IMAD R0, R3, R58, RZ ;  /* 0x0000003a03007224 */ /* 0x000fce00078e02ff */
.L_x_47:
[----:B------:R-:W-:Y:S05]  /*2540*/  BSYNC B1 ;  /* 0x0000000000017941 */ /* 0x000fea0003800000 */
.L_x_46:
[----:B-1----:R-:W-:Y:S01]  /*2550*/  @!P4 IMAD R3, R28, R57, R0 ;  /* 0x000000391c03c224 */ /* 0x002fe200078e0200 */
[----:B------:R-:W-:Y:S04]  /*2560*/  BSSY B1, `(.L_x_48) ;  /* 0x0000006000017945 */ /* 0x000fe80003800000 */
[----:B------:R1:W-:Y:S01]  /*2570*/  @!P4 STG.E.U8 desc[UR36][R6.64+0x8], R3 ;  /* 0x000008030600c986 */ /* 0x0003e2000c101124 */
[----:B------:R-:W-:Y:S05]  /*2580*/  @P1 BRA `(.L_x_49) ;  /* 0x00000000000c1947 */ /* 0x000fea0003800000 */
[----:B------:R-:W1:Y:S02]  /*2590*/  LDG.E.U8 R68, desc[UR36][R8.64+0x9] ;  /* 0x0000092408447981 */ /* 0x000e64000c1e1100 */
[----:B-1----:R-:W-:-:S05]  /*25a0*/  PRMT R3, R68, 0x8880, RZ ;  /* 0x0000888044037816 */ /* 0x002fca00000000ff */
[----:B------:R-:W-:-:S07]  /*25b0*/  IMAD R0, R3, R58, RZ ;  /* 0x0000003a03007224 */ /* 0x000fce00078e02ff */
.L_x_49:
[----:B------:R-:W-:Y:S05]  /*25c0*/  BSYNC B1 ;  /* 0x0000000000017941 */ /* 0x000fea0003800000 */
.L_x_48:
[----:B------:R-:W-:Y:S01]  /*25d0*/  @!P1 IMAD R29, R29, R57, R0 ;  /* 0x000000391d1d9224 */ /* 0x000fe200078e0200 */
[----:B------:R-:W-:Y:S04]  /*25e0*/  BSSY B1, `(.L_x_50) ;  /* 0x0000006000017945 */ /* 0x000fe80003800000 */
[----:B------:R4:W-:Y:S01]  /*25f0*/  @!P1 STG.E.U8 desc[UR36][R6.64+0x9], R29 ;  /* 0x0000091d06009986 */ /* 0x0009e2000c101124 */
[----:B------:R-:W-:Y:S05]  /*2600*/  @P3 BRA `(.L_x_51) ;  /* 0x00000000000c3947 */ /* 0x000fea0003800000 */
[----:B------:R-:W1:Y:S02]  /*2610*/  LDG.E.U8 R68, desc[UR36][R10.64+0x8] ;  /* 0x000008240a447981 */ /* 0x000e64000c1e1100 */
[----:B-1----:R-:W-:-:S05]  /*2620*/  PRMT R3, R68, 0x8880, RZ ;  /* 0x0000888044037816 */ /* 0x002fca00000000ff */
[----:B------:R-:W-:-:S07]  /*2630*/  IMAD R0, R3, R58, RZ ;  /* 0x0000003a03007224 */ /* 0x000fce00078e02ff */
.L_x_51:
[----:B------:R-:W-:Y:S05]  /*2640*/  BSYNC B1 ;  /* 0x0000000000017941 */ /* 0x000fea0003800000 */
.L_x_50:
        /* <DEDUP_REMOVED lines=13> */
.L_x_53:
[----:B------:R-:W-:Y:S05]  /*2720*/  BSYNC B1 ;  /* 0x0000000000017941 */ /* 0x000fea0003800000 */
.L_x_52:
[----:B------:R-:W-:Y:S01]  /*2730*/  @!P2 IMAD R31, R31, R57, R0 ;  /* 0x000000391f1fa224 */ /* 0x000fe200078e0200 */
[----:B------:R-:W-:Y:S04]  /*2740*/  BSSY B1, `(.L_x_54) ;  /* 0x0000006000017945 */ /* 0x000fe80003800000 */
[----:B------:R0:W-:Y:S01]  /*2750*/  @!P2 STG.E.U8 desc[UR36][R4.64+0x9], R31 ;  /* 0x0000091f0400a986 */ /* 0x0001e2000c101124 */
[----:B------:R-:W-:Y:S05]  /*2760*/  @P4 BRA `(.L_x_55) ;  /* 0x00000000000c4947 */ /* 0x000fea0003800000 */
[----:B------:R-:W1:Y:S02]  /*2770*/  LDG.E.U8 R68, desc[UR36][R8.64+0x10] ;  /* 0x0000102408447981 */ /* 0x000e64000c1e1100 */
[----:B-1----:R-:W-:-:S05]  /*2780*/  PRMT R3, R68, 0x8880, RZ ;  /* 0x0000888044037816 */ /* 0x002fca00000000ff */
[----:B------:R-:W-:-:S07]  /*2790*/  IMAD R0, R3, R58, RZ ;  /* 0x0000003a03007224 */ /* 0x000fce00078e02ff */
.L_x_55:
[----:B------:R-:W-:Y:S05]  /*27a0*/  BSYNC B1 ;  /* 0x0000000000017941 */ /* 0x000fea0003800000 */
.L_x_54:
[----:B-1----:R-:W-:Y:S01]  /*27b0*/  @!P4 IMAD R3, R32, R57, R0 ;  /* 0x000000392003c224 */ /* 0x002fe200078e0200 */
[----:B------:R-:W-:Y:S04]  /*27c0*/  BSSY B1, `(.L_x_56) ;  /* 0x0000006000017945 */ /* 0x000fe80003800000 */
[----:B------:R1:W-:Y:S01]  /*27d0*/  @!P4 STG.E.U8 desc[UR36][R6.64+0x10], R3 ;  /* 0x000010030600c986 */ /* 0x0003e2000c101124 */
[----:B------:R-:W-:Y:S05]  /*27e0*/  @P3 BRA `(.L_x_57) ;  /* 0x00000000000c3947 */ /* 0x000fea0003800000 */
[----:B------:R-:W1:Y:S02]  /*27f0*/  LDG.E.U8 R68, desc[UR36][R8.64+0x11] ;  /* 0x0000112408447981 */ /* 0x000e64000c1e1100 */
[----:B-1----:R-:W-:-:S05]  /*2800*/  PRMT R3, R68, 0x8880, RZ ;  /* 0x0000888044037816 */ /* 0x002fca00000000ff */
[----:B------:R-:W-:-:S07]  /*2810*/  IMAD R0, R3, R58, RZ ;  /* 0x0000003a03007224 */ /* 0x000fce00078e02ff */
.L_x_57:
[----:B------:R-:W-:Y:S05]  /*2820*/  BSYNC B1 ;  /* 0x0000000000017941 */ /* 0x000fea0003800000 */
.L_x_56:
[----:B------:R-:W-:Y:S01]  /*2830*/  @!P3 IMAD R33, R33, R57, R0 ;  /* 0x000000392121b224 */ /* 0x000fe200078e0200 */
[----:B------:R-:W-:Y:S04]  /*2840*/  BSSY B1, `(.L_x_58) ;  /* 0x0000006000017945 */ /* 0x000fe80003800000 */
[----:B------:R0:W-:Y:S01]  /*2850*/  @!P3 STG.E.U8 desc[UR36][R6.64+0x11], R33 ;  /* 0x000011210600b986 */ /* 0x0001e2000c101124 */
[----:B------:R-:W-:Y:S05]  /*2860*/  @P1 BRA `(.L_x_59) ;  /* 0x00000000000c1947 */ /* 0x000fea0003800000 */
[----:B------:R-:W1:Y:S02]  /*2870*/  LDG.E.U8 R68, desc[UR36][R10.64+0x10] ;  /* 0x000010240a447981 */ /* 0x000e64000c1e1100 */
[----:B-1----:R-:W-:-:S05]  /*2880*/  PRMT R3, R68, 0x8880, RZ ;  /* 0x0000888044037816 */ /* 0x002fca00000000ff */
[----:B------:R-:W-:-:S07]  /*2890*/  IMAD R0, R3, R58, RZ ;  /* 0x0000003a03007224 */ /* 0x000fce00078e02ff */
.L_x_59:
[----:B------:R-:W-:Y:S05]  /*28a0*/  BSYNC B1 ;  /* 0x0000000000017941 */ /* 0x000fea0003800000 */
.L_x_58:
        /* <DEDUP_REMOVED lines=13> */
.L_x_61:
[----:B------:R-:W-:Y:S05]  /*2980*/  BSYNC B1 ;  /* 0x0000000000017941 */ /* 0x000fea0003800000 */
.L_x_60:
[----:B------:R-:W-:Y:S01]  /*2990*/  @!P0 IMAD R35, R35, R57, R0 ;  /* 0x0000003923238224 */ /* 0x000fe200078e0200 */
[----:B------:R-:W-:Y:S04]  /*29a0*/  BSSY B1, `(.L_x_62) ;  /* 0x0000006000017945 */ /* 0x000fe80003800000 */
[----:B------:R0:W-:Y:S01]  /*29b0*/  @!P0 STG.E.U8 desc[UR36][R4.64+0x11], R35 ;  /* 0x0000112304008986 */ /* 0x0001e2000c101124 */
[----:B------:R-:W-:Y:S05]  /*29c0*/  @P4 BRA `(.L_x_63) ;  /* 0x00000000000c4947 */ /* 0x000fea0003800000 */
[----:B------:R-:W1:Y:S02]  /*29d0*/  LDG.E.U8 R68, desc[UR36][R8.64+0x18] ;  /* 0x0000182408447981 */ /* 0x000e64000c1e1100 */
[----:B-1----:R-:W-:-:S05]  /*29e0*/  PRMT R3, R68, 0x8880, RZ ;  /* 0x0000888044037816 */ /* 0x002fca00000000ff */
[----:B------:R-:W-:-:S07]  /*29f0*/  IMAD R0, R3, R58, RZ ;  /* 0x0000003a03007224 */ /* 0x000fce00078e02ff */
.L_x_63:
[----:B------:R-:W-:Y:S05]  /*2a00*/  BSYNC B1 ;  /* 0x0000000000017941 */ /* 0x000fea0003800000 */
.L_x_62:
[----:B-1----:R-:W-:Y:S01]  /*2a10*/  @!P4 IMAD R3, R36, R57, R0 ;  /* 0x000000392403c224 */ /* 0x002fe200078e0200 */
[----:B------:R-:W-:Y:S04]  /*2a20*/  BSSY B1, `(.L_x_64) ;  /* 0x0000006000017945 */ /* 0x000fe80003800000 */
[----:B------:R1:W-:Y:S01]  /*2a30*/  @!P4 STG.E.U8 desc[UR36][R6.64+0x18], R3 ;  /* 0x000018030600c986 */ /* 0x0003e2000c101124 */
[----:B------:R-:W-:Y:S05]  /*2a40*/  @P1 BRA `(.L_x_65) ;  /* 0x00000000000c1947 */ /* 0x000fea0003800000 */
[----:B------:R-:W1:Y:S02]  /*2a50*/  LDG.E.U8 R68, desc[UR36][R8.64+0x19] ;  /* 0x0000192408447981 */ /* 0x000e64000c1e1100 */
[----:B-1----:R-:W-:-:S05]  /*2a60*/  PRMT R3, R68, 0x8880, RZ ;  /* 0x0000888044037816 */ /* 0x002fca00000000ff */
[----:B------:R-:W-:-:S07]  /*2a70*/  IMAD R0, R3, R58, RZ ;  /* 0x0000003a03007224 */ /* 0x000fce00078e02ff */
.L_x_65:
[----:B------:R-:W-:Y:S05]  /*2a80*/  BSYNC B1 ;  /* 0x0000000000017941 */ /* 0x000fea0003800000 */
.L_x_64:
[----:B------:R-:W-:Y:S01]  /*2a90*/  @!P1 IMAD R37, R37, R57, R0 ;  /* 0x0000003925259224 */ /* 0x000fe200078e0200 */
[----:B------:R-:W-:Y:S04]  /*2aa0*/  BSSY B1, `(.L_x_66) ;  /* 0x0000006000017945 */ /* 0x000fe80003800000 */
[----:B------:R0:W-:Y:S01]  /*2ab0*/  @!P1 STG.E.U8 desc[UR36][R6.64+0x19], R37 ;  /* 0x0000192506009986 */ /* 0x0001e2000c101124 */
[----:B------:R-:W-:Y:S05]  /*2ac0*/  @P3 BRA `(.L_x_67) ;  /* 0x00000000000c3947 */ /* 0x000fea0003800000 */
[----:B------:R-:W1:Y:S02]  /*2ad0*/  LDG.E.U8 R68, desc[UR36][R10.64+0x18] ;  /* 0x000018240a447981 */ /* 0x000e64000c1e1100 */
[----:B-1----:R-:W-:-:S05]  /*2ae0*/  PRMT R3, R68, 0x8880, RZ ;  /* 0x0000888044037816 */ /* 0x002fca00000000ff */
[----:B------:R-:W-:-:S07]  /*2af0*/  IMAD R0, R3, R58, RZ ;  /* 0x0000003a03007224 */ /* 0x000fce00078e02ff */
.L_x_67:
[----:B------:R-:W-:Y:S05]  /*2b00*/  BSYNC B1 ;  /* 0x0000000000017941 */ /* 0x000fea0003800000 */
.L_x_66:
        /* <DEDUP_REMOVED lines=13> */
.L_x_69:
[----:B------:R-:W-:Y:S05]  /*2be0*/  BSYNC B1 ;  /* 0x0000000000017941 */ /* 0x000fea0003800000 */
.L_x_68:
[----:B------:R-:W-:Y:S01]  /*2bf0*/  @!P2 IMAD R39, R39, R57, R0 ;  /* 0x000000392727a224 */ /* 0x000fe200078e0200 */
[----:B------:R-:W-:Y:S04]  /*2c00*/  BSSY B1, `(.L_x_70) ;  /* 0x0000006000017945 */ /* 0x000fe80003800000 */
[----:B------:R0:W-:Y:S01]  /*2c10*/  @!P2 STG.E.U8 desc[UR36][R4.64+0x19], R39 ;  /* 0x000019270400a986 */ /* 0x0001e2000c101124 */
[----:B------:R-:W-:Y:S05]  /*2c20*/  @P4 BRA `(.L_x_71) ;  /* 0x00000000000c4947 */ /* 0x000fea0003800000 */
[----:B------:R-:W1:Y:S02]  /*2c30*/  LDG.E.U8 R68, desc[UR36][R8.64+0x20] ;  /* 0x0000202408447981 */ /* 0x000e64000c1e1100 */
[----:B-1----:R-:W-:-:S05]  /*2c40*/  PRMT R3, R68, 0x8880, RZ ;  /* 0x0000888044037816 */ /* 0x002fca00000000ff */
[----:B------:R-:W-:-:S07]  /*2c50*/  IMAD R0, R3, R58, RZ ;  /* 0x0000003a03007224 */ /* 0x000fce00078e02ff */
.L_x_71:
[----:B------:R-:W-:Y:S05]  /*2c60*/  BSYNC B1 ;  /* 0x0000000000017941 */ /* 0x000fea0003800000 */
.L_x_70:
[----:B-1----:R-:W-:Y:S01]  /*2c70*/  @!P4 IMAD R3, R40, R57, R0 ;  /* 0x000000392803c224 */ /* 0x002fe200078e0200 */
[----:B------:R-:W-:Y:S04]  /*2c80*/  BSSY B1, `(.L_x_72) ;  /* 0x0000006000017945 */ /* 0x000fe80003800000 */
[----:B------:R1:W-:Y:S01]  /*2c90*/  @!P4 STG.E.U8 desc[UR36][R6.64+0x20], R3 ;  /* 0x000020030600c986 */ /* 0x0003e2000c101124 */
[----:B------:R-:W-:Y:S05]  /*2ca0*/  @P3 BRA `(.L_x_73) ;  /* 0x00000000000c3947 */ /* 0x000fea0003800000 */
[----:B------:R-:W1:Y:S02]  /*2cb0*/  LDG.E.U8 R68, desc[UR36][R8.64+0x21] ;  /* 0x0000212408447981 */ /* 0x000e64000c1e1100 */
[----:B-1----:R-:W-:-:S05]  /*2cc0*/  PRMT R3, R68, 0x8880, RZ ;  /* 0x0000888044037816 */ /* 0x002fca00000000ff */
[----:B------:R-:W-:-:S07]  /*2cd0*/  IMAD R0, R3, R58, RZ ;  /* 0x0000003a03007224 */ /* 0x000fce00078e02ff */
.L_x_73:
[----:B------:R-:W-:Y:S05]  /*2ce0*/  BSYNC B1 ;  /* 0x0000000000017941 */ /* 0x000fea0003800000 */
.L_x_72:
[----:B------:R-:W-:Y:S01]  /*2cf0*/  @!P3 IMAD R41, R41, R57, R0 ;  /* 0x000000392929b224 */ /* 0x000fe200078e0200 */
[----:B------:R-:W-:Y:S04]  /*2d00*/  BSSY B1, `(.L_x_74) ;  /* 0x0000006000017945 */ /* 0x000fe80003800000 */
[----:B------:R0:W-:Y:S01]  /*2d10*/  @!P3 STG.E.U8 desc[UR36][R6.64+0x21], R41 ;  /* 0x000021290600b986 */ /* 0x0001e2000c101124 */
[----:B------:R-:W-:Y:S05]  /*2d20*/  @P1 BRA `(.L_x_75) ;  /* 0x00000000000c1947 */ /* 0x000fea0003800000 */
[----:B------:R-:W1:Y:S02]  /*2d30*/  LDG.E.U8 R68, desc[UR36][R10.64+0x20] ;  /* 0x000020240a447981 */ /* 0x000e64000c1e1100 */
[----:B-1----:R-:W-:-:S05]  /*2d40*/  PRMT R3, R68, 0x8880, RZ ;  /* 0x0000888044037816 */ /* 0x002fca00000000ff */
[----:B------:R-:W-:-:S07]  /*2d50*/  IMAD R0, R3, R58, RZ ;  /* 0x0000003a03007224 */ /* 0x000fce00078e02ff */
.L_x_75:
[----:B------:R-:W-:Y:S05]  /*2d60*/  BSYNC B1 ;  /* 0x0000000000017941 */ /* 0x000fea0003800000 */
.L_x_74:
        /* <DEDUP_REMOVED lines=13> */
.L_x_77:
[----:B------:R-:W-:Y:S05]  /*2e40*/  BSYNC B1 ;  /* 0x0000000000017941 */ /* 0x000fea0003800000 */
.L_x_76:
[----:B------:R-:W-:Y:S01]  /*2e50*/  @!P0 IMAD R43, R43, R57, R0 ;  /* 0x000000392b2b8224 */ /* 0x000fe200078e0200 */
[----:B------:R-:W-:Y:S04]  /*2e60*/  BSSY B1, `(.L_x_78) ;  /* 0x0000006000017945 */ /* 0x000fe80003800000 */
[----:B------:R0:W-:Y:S01]  /*2e70*/  @!P0 STG.E.U8 desc[UR36][R4.64+0x21], R43 ;  /* 0x0000212b04008986 */ /* 0x0001e2000c101124 */
[----:B------:R-:W-:Y:S05]  /*2e80*/  @P4 BRA `(.L_x_79) ;  /* 0x00000000000c4947 */ /* 0x000fea0003800000 */
[----:B------:R-:W1:Y:S02]  /*2e90*/  LDG.E.U8 R68, desc[UR36][R8.64+0x28] ;  /* 0x0000282408447981 */ /* 0x000e64000c1e1100 */
[----:B-1----:R-:W-:-:S05]  /*2ea0*/  PRMT R3, R68, 0x8880, RZ ;  /* 0x0000888044037816 */ /* 0x002fca00000000ff */
[----:B------:R-:W-:-:S07]  /*2eb0*/  IMAD R0, R3, R58, RZ ;  /* 0x0000003a03007224 */ /* 0x000fce00078e02ff */
.L_x_79:
[----:B------:R-:W-:Y:S05]  /*2ec0*/  BSYNC B1 ;  /* 0x0000000000017941 */ /* 0x000fea0003800000 */
.L_x_78:
[----:B-1----:R-:W-:Y:S01]  /*2ed0*/  @!P4 IMAD R3, R44, R57, R0 ;  /* 0x000000392c03c224 */ /* 0x002fe200078e0200 */
[----:B------:R-:W-:Y:S04]  /*2ee0*/  BSSY B1, `(.L_x_80) ;  /* 0x0000006000017945 */ /* 0x000fe80003800000 */
[----:B------:R1:W-:Y:S01]  /*2ef0*/  @!P4 STG.E.U8 desc[UR36][R6.64+0x28], R3 ;  /* 0x000028030600c986 */ /* 0x0003e2000c101124 */
[----:B------:R-:W-:Y:S05]  /*2f00*/  @P1 BRA `(.L_x_81) ;  /* 0x00000000000c1947 */ /* 0x000fea0003800000 */
[----:B------:R-:W1:Y:S02]  /*2f10*/  LDG.E.U8 R68, desc[UR36][R8.64+0x29] ;  /* 0x0000292408447981 */ /* 0x000e64000c1e1100 */
[----:B-1----:R-:W-:-:S05]  /*2f20*/  PRMT R3, R68, 0x8880, RZ ;  /* 0x0000888044037816 */ /* 0x002fca00000000ff */
[----:B------:R-:W-:-:S07]  /*2f30*/  IMAD R0, R3, R58, RZ ;  /* 0x0000003a03007224 */ /* 0x000fce00078e02ff */
.L_x_81:
[----:B------:R-:W-:Y:S05]  /*2f40*/  BSYNC B1 ;  /* 0x0000000000017941 */ /* 0x000fea0003800000 */
.L_x_80:
[----:B------:R-:W-:Y:S01]  /*2f50*/  @!P1 IMAD R45, R45, R57, R0 ;  /* 0x000000392d2d9224 */ /* 0x000fe200078e0200 */
[----:B------:R-:W-:Y:S04]  /*2f60*/  BSSY B1, `(.L_x_82) ;  /* 0x0000006000017945 */ /* 0x000fe80003800000 */
[----:B------:R0:W-:Y:S01]  /*2f70*/  @!P1 STG.E.U8 desc[UR36][R6.64+0x29], R45 ;  /* 0x0000292d06009986 */ /* 0x0001e2000c101124 */
[----:B------:R-:W-:Y:S05]  /*2f80*/  @P3 BRA `(.L_x_83) ;  /* 0x00000000000c3947 */ /* 0x000fea0003800000 */
[----:B------:R-:W1:Y:S02]  /*2f90*/  LDG.E.U8 R68, desc[UR36][R10.64+0x28] ;  /* 0x000028240a447981 */ /* 0x000e64000c1e1100 */
[----:B-1----:R-:W-:-:S05]  /*2fa0*/  PRMT R3, R68, 0x8880, RZ ;  /* 0x0000888044037816 */ /* 0x002fca00000000ff */
[----:B------:R-:W-:-:S07]  /*2fb0*/  IMAD R0, R3, R58, RZ ;  /* 0x0000003a03007224 */ /* 0x000fce00078e02ff */
.L_x_83:
[----:B------:R-:W-:Y:S05]  /*2fc0*/  BSYNC B1 ;  /* 0x0000000000017941 */ /* 0x000fea0003800000 */
.L_x_82:
        /* <DEDUP_REMOVED lines=13> */
.L_x_85:
[----:B------:R-:W-:Y:S05]  /*30a0*/  BSYNC B1 ;  /* 0x0000000000017941 */ /* 0x000fea0003800000 */
.L_x_84:
[----:B------:R-:W-:Y:S01]  /*30b0*/  @!P2 IMAD R47, R47, R57, R0 ;  /* 0x000000392f2fa224 */ /* 0x000fe200078e0200 */
[----:B------:R-:W-:Y:S04]  /*30c0*/  BSSY B1, `(.L_x_86) ;  /* 0x0000006000017945 */ /* 0x000fe80003800000 */
[----:B------:R0:W-:Y:S01]  /*30d0*/  @!P2 STG.E.U8 desc[UR36][R4.64+0x29], R47 ;  /* 0x0000292f0400a986 */ /* 0x0001e2000c101124 */
[----:B------:R-:W-:Y:S05]  /*30e0*/  @P4 BRA `(.L_x_87) ;  /* 0x00000000000c4947 */ /* 0x000fea0003800000 */
[----:B------:R-:W1:Y:S02]  /*30f0*/  LDG.E.U8 R68, desc[UR36][R8.64+0x30] ;  /* 0x0000302408447981 */ /* 0x000e64000c1e1100 */
[----:B-1----:R-:W-:-:S05]  /*3100*/  PRMT R3, R68, 0x8880, RZ ;  /* 0x0000888044037816 */ /* 0x002fca00000000ff */
[----:B------:R-:W-:-:S07]  /*3110*/  IMAD R0, R3, R58, RZ ;  /* 0x0000003a03007224 */ /* 0x000fce00078e02ff */
.L_x_87:
[----:B------:R-:W-:Y:S05]  /*3120*/  BSYNC B1 ;  /* 0x0000000000017941 */ /* 0x000fea0003800000 */
.L_x_86:
[----:B-1----:R-:W-:Y:S01]  /*3130*/  @!P4 IMAD R3, R48, R57, R0 ;  /* 0x000000393003c224 */ /* 0x002fe200078e0200 */
[----:B------:R-:W-:Y:S04]  /*3140*/  BSSY B1, `(.L_x_88) ;  /* 0x0000006000017945 */ /* 0x000fe80003800000 */
[----:B------:R1:W-:Y:S01]  /*3150*/  @!P4 STG.E.U8 desc[UR36][R6.64+0x30], R3 ;  /* 0x000030030600c986 */ /* 0x0003e2000c101124 */
[----:B------:R-:W-:Y:S05]  /*3160*/  @P3 BRA `(.L_x_89) ;  /* 0x00000000000c3947 */ /* 0x000fea0003800000 */
[----:B------:R-:W1:Y:S02]  /*3170*/  LDG.E.U8 R68, desc[UR36][R8.64+0x31] ;  /* 0x0000312408447981 */ /* 0x000e64000c1e1100 */
[----:B-1----:R-:W-:-:S05]  /*3180*/  PRMT R3, R68, 0x8880, RZ ;  /* 0x0000888044037816 */ /* 0x002fca00000000ff */
[----:B------:R-:W-:-:S07]  /*3190*/  IMAD R0, R3, R58, RZ ;  /* 0x0000003a03007224 */ /* 0x000fce00078e02ff */
.L_x_89:
[----:B------:R-:W-:Y:S05]  /*31a0*/  BSYNC B1 ;  /* 0x0000000000017941 */ /* 0x000fea0003800000 */
.L_x_88:
[----:B------:R-:W-:Y:S01]  /*31b0*/  @!P3 IMAD R49, R49, R57, R0 ;  /* 0x000000393131b224 */ /* 0x000fe200078e0200 */
[----:B------:R-:W-:Y:S04]  /*31c0*/  BSSY B1, `(.L_x_90) ;  /* 0x0000006000017945 */ /* 0x000fe80003800000 */
[----:B------:R0:W-:Y:S01]  /*31d0*/  @!P3 STG.E.U8 desc[UR36][R6.64+0x31], R49 ;  /* 0x000031310600b986 */ /* 0x0001e2000c101124 */
[----:B------:R-:W-:Y:S05]  /*31e0*/  @P1 BRA `(.L_x_91) ;  /* 0x00000000000c1947 */ /* 0x000fea0003800000 */
[----:B------:R-:W1:Y:S02]  /*31f0*/  LDG.E.U8 R68, desc[UR36][R10.64+0x30] ;  /* 0x000030240a447981 */ /* 0x000e64000c1e1100 */
[----:B-1----:R-:W-:-:S05]  /*3200*/  PRMT R3, R68, 0x8880, RZ ;  /* 0x0000888044037816 */ /* 0x002fca00000000ff */
[----:B------:R-:W-:-:S07]  /*3210*/  IMAD R0, R3, R58, RZ ;  /* 0x0000003a03007224 */ /* 0x000fce00078e02ff */
.L_x_91:
[----:B------:R-:W-:Y:S05]  /*3220*/  BSYNC B1 ;  /* 0x0000000000017941 */ /* 0x000fea0003800000 */
.L_x_90:
        /* <DEDUP_REMOVED lines=13> */
.L_x_93:
[----:B------:R-:W-:Y:S05]  /*3300*/  BSYNC B1 ;  /* 0x0000000000017941 */ /* 0x000fea0003800000 */
.L_x_92:
[----:B------:R-:W-:Y:S01]  /*3310*/  @!P0 IMAD R51, R51, R57, R0 ;  /* 0x0000003933338224 */ /* 0x000fe200078e0200 */
[----:B------:R-:W-:Y:S04]  /*3320*/  BSSY B1, `(.L_x_94) ;  /* 0x0000006000017945 */ /* 0x000fe80003800000 */
[----:B------:R0:W-:Y:S01]  /*3330*/  @!P0 STG.E.U8 desc[UR36][R4.64+0x31], R51 ;  /* 0x0000313304008986 */ /* 0x0001e2000c101124 */
[----:B------:R-:W-:Y:S05]  /*3340*/  @P4 BRA `(.L_x_95) ;  /* 0x00000000000c4947 */ /* 0x000fea0003800000 */
[----:B------:R-:W1:Y:S02]  /*3350*/  LDG.E.U8 R68, desc[UR36][R8.64+0x38] ;  /* 0x0000382408447981 */ /* 0x000e64000c1e1100 */
[----:B-1----:R-:W-:-:S05]  /*3360*/  PRMT R3, R68, 0x8880, RZ ;  /* 0x0000888044037816 */ /* 0x002fca00000000ff */
[----:B------:R-:W-:-:S07]  /*3370*/  IMAD R0, R3, R58, RZ ;  /* 0x0000003a03007224 */ /* 0x000fce00078e02ff */
.L_x_95:
[----:B------:R-:W-:Y:S05]  /*3380*/  BSYNC B1 ;  /* 0x0000000000017941 */ /* 0x000fea0003800000 */
.L_x_94:
[----:B-1----:R-:W-:Y:S01]  /*3390*/  @!P4 IMAD R3, R52, R57, R0 ;  /* 0x000000393403c224 */ /* 0x002fe200078e0200 */
[----:B------:R-:W-:Y:S04]  /*33a0*/  BSSY B1, `(.L_x_96) ;  /* 0x0000006000017945 */ /* 0x000fe80003800000 */
[----:B------:R1:W-:Y:S01]  /*33b0*/  @!P4 STG.E.U8 desc[UR36][R6.64+0x38], R3 ;  /* 0x000038030600c986 */ /* 0x0003e2000c101124 */
[----:B------:R-:W-:Y:S05]  /*33c0*/  @P1 BRA `(.L_x_97) ;  /* 0x00000000000c1947 */ /* 0x000fea0003800000 */
[----:B------:R-:W1:Y:S02]  /*33d0*/  LDG.E.U8 R68, desc[UR36][R8.64+0x39] ;  /* 0x0000392408447981 */ /* 0x000e64000c1e1100 */
[----:B-1----:R-:W-:-:S05]  /*33e0*/  PRMT R3, R68, 0x8880, RZ ;  /* 0x0000888044037816 */ /* 0x002fca00000000ff */
[----:B------:R-:W-:-:S07]  /*33f0*/  IMAD R0, R3, R58, RZ ;  /* 0x0000003a03007224 */ /* 0x000fce00078e02ff */
.L_x_97:
[----:B------:R-:W-:Y:S05]  /*3400*/  BSYNC B1 ;  /* 0x0000000000017941 */ /* 0x000fea0003800000 */
.L_x_96:
[----:B------:R-:W-:Y:S01]  /*3410*/  @!P1 IMAD R53, R53, R57, R0 ;  /* 0x0000003935359224 */ /* 0x000fe200078e0200 */
[----:B------:R-:W-:Y:S04]  /*3420*/  BSSY B1, `(.L_x_98) ;  /* 0x0000006000017945 */ /* 0x000fe80003800000 */
[----:B------:R0:W-:Y:S01]  /*3430*/  @!P1 STG.E.U8 desc[UR36][R6.64+0x39], R53 ;  /* 0x0000393506009986 */ /* 0x0001e2000c101124 */
[----:B------:R-:W-:Y:S05]  /*3440*/  @P3 BRA `(.L_x_99) ;  /* 0x00000000000c3947 */ /* 0x000fea0003800000 */
[----:B------:R-:W1:Y:S02]  /*3450*/  LDG.E.U8 R68, desc[UR36][R10.64+0x38] ;  /* 0x000038240a447981 */ /* 0x000e64000c1e1100 */
[----:B-1----:R-:W-:-:S05]  /*3460*/  PRMT R3, R68, 0x8880, RZ ;  /* 0x0000888044037816 */ /* 0x002fca00000000ff */
[----:B------:R-:W-:-:S07]  /*3470*/  IMAD R0, R3, R58, RZ ;  /* 0x0000003a03007224 */ /* 0x000fce00078e02ff */
.L_x_99:
[----:B------:R-:W-:Y:S05]  /*3480*/  BSYNC B1 ;  /* 0x0000000000017941 */ /* 0x000fea0003800000 */
.L_x_98:
[----:B-1----:R-:W-:Y:S01]  /*3490*/  @!P3 IMAD R3, R54, R57, R0 ;  /* 0x000000393603b224 */ /* 0x002fe200078e0200 */
[----:B------:R-:W-:Y:S01]  /*34a0*/  ISETP.LT.OR P2, PT, R19, 0x9, !P2 ;  /* 0x000000091300780c */ /* 0x000fe20005741670 */
[----:B------:R-:W-:Y:S03]  /*34b0*/  BSSY B1, `(.L_x_100) ;  /* 0x0000006000017945 */ /* 0x000fe60003800000 */
[----:B------:R1:W-:Y:S09]  /*34c0*/  @!P3 STG.E.U8 desc[UR36][R4.64+0x38], R3 ;  /* 0x000038030400b986 */ /* 0x0003f2000c101124 */
[----:B------:R-:W-:Y:S05]  /*34d0*/  @P2 BRA `(.L_x_101) ;  /* 0x00000000000c2947 */ /* 0x000fea0003800000 */
[----:B------:R-:W1:Y:S02]  /*34e0*/  LDG.E.U8 R68, desc[UR36][R10.64+0x39] ;  /* 0x000039240a447981 */ /* 0x000e64000c1e1100 */
[----:B-1----:R-:W-:-:S05]  /*34f0*/  PRMT R3, R68, 0x8880, RZ ;  /* 0x0000888044037816 */ /* 0x002fca00000000ff */
[----:B------:R-:W-:-:S07]  /*3500*/  IMAD R0, R3, R58, RZ ;  /* 0x0000003a03007224 */ /* 0x000fce00078e02ff */
.L_x_101:
[----:B------:R-:W-:Y:S05]  /*3510*/  BSYNC B1 ;  /* 0x0000000000017941 */ /* 0x000fea0003800000 */
.L_x_100:
[----:B------:R-:W-:Y:S01]  /*3520*/  IMAD R55, R55, R57, R0 ;  /* 0x0000003937377224 */ /* 0x000fe200078e0200 */
[----:B------:R-:W-:Y:S06]  /*3530*/  @P2 BRA `(.L_x_102) ;  /* 0x0000000400c82947 */ /* 0x000fec0003800000 */
[----:B------:R0:W-:Y:S01]  /*3540*/  STG.E.U8 desc[UR36][R4.64+0x39], R55 ;  /* 0x0000393704007986 */ /* 0x0001e2000c101124 */
[----:B------:R-:W-:Y:S05]  /*3550*/  BRA `(.L_x_102) ;  /* 0x0000000400c07947 */ /* 0x000fea0003800000 */
.L_x_37:
[C---:B------:R-:W-:Y:S02]  /*3560*/  ISETP.GE.AND P0, PT, R22.reuse, 0x2, PT ;  /* 0x000000021600780c */ /* 0x040fe40003f06270 */
[----:B------:R-:W-:Y:S02]  /*3570*/  ISETP.GE.AND P2, PT, R22, 0x1, PT ;  /* 0x000000011600780c */ /* 0x000fe40003f46270 */
[C---:B------:R-:W-:Y:S02]  /*3580*/  ISETP.LT.OR P3, PT, R19.reuse, 0x1, !P0 ;  /* 0x000000011300780c */ /* 0x040fe40004761670 */
[C---:B------:R-:W-:Y:S02]  /*3590*/  ISETP.LT.OR P1, PT, R19.reuse, 0x1, !P2 ;  /* 0x000000011300780c */ /* 0x040fe40005721670 */
[C---:B------:R-:W-:Y:S02]  /*35a0*/  ISETP.LT.OR P2, PT, R19.reuse, 0x9, !P2 ;  /* 0x000000091300780c */ /* 0x040fe40005741670 */
[----:B------:R-:W-:-:S07]  /*35b0*/  ISETP.LT.OR P0, PT, R19, 0x9, !P0 ;  /* 0x000000091300780c */ /* 0x000fce0004701670 */
[-C--:B------:R-:W-:Y:S02]  /*35c0*/  @!P3 IMAD R25, R25, R57.reuse, RZ ;  /* 0x000000391919b224 */ /* 0x080fe400078e02ff */
[-C--:B------:R-:W-:Y:S02]  /*35d0*/  @!P1 IMAD R3, R24, R57.reuse, RZ ;  /* 0x0000003918039224 */ /* 0x080fe400078e02ff */
[-C--:B------:R-:W-:Y:S01]  /*35e0*/  @!P2 IMAD R9, R26, R57.reuse, RZ ;  /* 0x000000391a09a224 */ /* 0x080fe200078e02ff */
[----:B------:R-:W-:Y:S01]  /*35f0*/  @!P3 STG.E.U8 desc[UR36][R6.64+0x1], R25 ;  /* 0x000001190600b986 */ /* 0x000fe2000c101124 */
[C---:B------:R-:W-:Y:S01]  /*3600*/  ISETP.GE.AND P3, PT, R22.reuse, 0x9, PT ;  /* 0x000000091600780c */ /* 0x040fe20003f66270 */
[----:B------:R-:W-:Y:S02]  /*3610*/  @!P0 IMAD R27, R27, R57, RZ ;  /* 0x000000391b1b8224 */ /* 0x000fe400078e02ff */
[----:B------:R0:W-:Y:S01]  /*3620*/  @!P1 STG.E.U8 desc[UR36][R6.64], R3 ;  /* 0x0000000306009986 */ /* 0x0001e2000c101124 */
[----:B------:R-:W-:-:S03]  /*3630*/  ISETP.GE.AND P1, PT, R22, 0xa, PT ;  /* 0x0000000a1600780c */ /* 0x000fc60003f26270 */
[----:B------:R1:W-:Y:S01]  /*3640*/  @!P2 STG.E.U8 desc[UR36][R4.64], R9 ;  /* 0x000000090400a986 */ /* 0x0003e2000c101124 */
[C---:B------:R-:W-:Y:S02]  /*3650*/  ISETP.LT.OR P2, PT, R19.reuse, 0x1, !P3 ;  /* 0x000000011300780c */ /* 0x040fe40005f41670 */
[C---:B------:R-:W-:Y:S01]  /*3660*/  ISETP.LT.OR P4, PT, R19.reuse, 0x1, !P1 ;  /* 0x000000011300780c */ /* 0x040fe20004f81670 */
[----:B------:R-:W-:Y:S01]  /*3670*/  @!P0 STG.E.U8 desc[UR36][R4.64+0x1], R27 ;  /* 0x0000011b04008986 */ /* 0x000fe2000c101124 */
[C---:B------:R-:W-:Y:S02]  /*3680*/  ISETP.LT.OR P3, PT, R19.reuse, 0x9, !P3 ;  /* 0x000000091300780c */ /* 0x040fe40005f61670 */
[----:B------:R-:W-:Y:S02]  /*3690*/  ISETP.GE.AND P0, PT, R22, 0x12, PT ;  /* 0x000000121600780c */ /* 0x000fe40003f06270 */
[----:B------:R-:W-:-:S05]  /*36a0*/  ISETP.LT.OR P1, PT, R19, 0x9, !P1 ;  /* 0x000000091300780c */ /* 0x000fca0004f21670 */
[-C--:B------:R-:W-:Y:S02]  /*36b0*/  @!P2 IMAD R11, R28, R57.reuse, RZ ;  /* 0x000000391c0ba224 */ /* 0x080fe400078e02ff */
[-C--:B------:R-:W-:Y:S02]  /*36c0*/  @!P4 IMAD R29, R29, R57.reuse, RZ ;  /* 0x000000391d1dc224 */ /* 0x080fe400078e02ff */
[-C--:B0-----:R-:W-:Y:S01]  /*36d0*/  @!P3 IMAD R3, R30, R57.reuse, RZ ;  /* 0x000000391e03b224 */ /* 0x081fe200078e02ff */
[----:B------:R0:W-:Y:S01]  /*36e0*/  @!P2 STG.E.U8 desc[UR36][R6.64+0x8], R11 ;  /* 0x0000080b0600a986 */ /* 0x0001e2000c101124 */
[----:B------:R-:W-:Y:S02]  /*36f0*/  ISETP.GE.AND P2, PT, R22, 0x11, PT ;  /* 0x000000111600780c */ /* 0x000fe40003f46270 */
[----:B------:R-:W-:Y:S01]  /*3700*/  @!P1 IMAD R31, R31, R57, RZ ;  /* 0x000000391f1f9224 */ /* 0x000fe200078e02ff */
[----:B------:R-:W-:Y:S01]  /*3710*/  @!P4 STG.E.U8 desc[UR36][R6.64+0x9], R29 ;  /* 0x0000091d0600c986 */ /* 0x000fe2000c101124 */
[----:B------:R-:W-:-:S02]  /*3720*/  ISETP.LT.OR P4, PT, R19, 0x1, !P0 ;  /* 0x000000011300780c */ /* 0x000fc40004781670 */
[C---:B------:R-:W-:Y:S01]  /*3730*/  ISETP.LT.OR P0, PT, R19.reuse, 0x9, !P0 ;  /* 0x000000091300780c */ /* 0x040fe20004701670 */
[----:B------:R2:W-:Y:S01]  /*3740*/  @!P3 STG.E.U8 desc[UR36][R4.64+0x8], R3 ;  /* 0x000008030400b986 */ /* 0x0005e2000c101124 */
[C---:B------:R-:W-:Y:S02]  /*3750*/  ISETP.LT.OR P3, PT, R19.reuse, 0x1, !P2 ;  /* 0x000000011300780c */ /* 0x040fe40005761670 */
[----:B------:R-:W-:Y:S01]  /*3760*/  ISETP.LT.OR P2, PT, R19, 0x9, !P2 ;  /* 0x000000091300780c */ /* 0x000fe20005741670 */
[----:B------:R-:W-:Y:S01]  /*3770*/  @!P1 STG.E.U8 desc[UR36][R4.64+0x9], R31 ;  /* 0x0000091f04009986 */ /* 0x000fe2000c101124 */
[----:B------:R-:W-:-:S05]  /*3780*/  ISETP.GE.AND P1, PT, R22, 0x1a, PT ;  /* 0x0000001a1600780c */ /* 0x000fca0003f26270 */
[-C--:B------:R-:W-:Y:S02]  /*3790*/  @!P4 IMAD R33, R33, R57.reuse, RZ ;  /* 0x000000392121c224 */ /* 0x080fe400078e02ff */
[-C--:B------:R-:W-:Y:S02]  /*37a0*/  @!P0 IMAD R35, R35, R57.reuse, RZ ;  /* 0x0000003923238224 */ /* 0x080fe400078e02ff */
[-C--:B-1----:R-:W-:Y:S01]  /*37b0*/  @!P3 IMAD R9, R32, R57.reuse, RZ ;  /* 0x000000392009b224 */ /* 0x082fe200078e02ff */
[----:B------:R-:W-:Y:S01]  /*37c0*/  @!P4 STG.E.U8 desc[UR36][R6.64+0x11], R33 ;  /* 0x000011210600c986 */ /* 0x000fe2000c101124 */
[----:B0-----:R-:W-:Y:S01]  /*37d0*/  @!P2 IMAD R11, R34, R57, RZ ;  /* 0x00000039220ba224 */ /* 0x001fe200078e02ff */
[----:B------:R-:W-:Y:S02]  /*37e0*/  ISETP.LT.OR P4, PT, R19, 0x1, !P1 ;  /* 0x000000011300780c */ /* 0x000fe40004f81670 */
[----:B------:R0:W-:Y:S01]  /*37f0*/  @!P3 STG.E.U8 desc[UR36][R6.64+0x10], R9 ;  /* 0x000010090600b986 */ /* 0x0001e2000c101124 */
[----:B------:R-:W-:-:S02]  /*3800*/  ISETP.GE.AND P3, PT, R22, 0x19, PT ;  /* 0x000000191600780c */ /* 0x000fc40003f66270 */
[C---:B------:R-:W-:Y:S01]  /*3810*/  ISETP.LT.OR P1, PT, R19.reuse, 0x9, !P1 ;  /* 0x000000091300780c */ /* 0x040fe20004f21670 */
[----:B------:R1:W-:Y:S01]  /*3820*/  @!P2 STG.E.U8 desc[UR36][R4.64+0x10], R11 ;  /* 0x0000100b0400a986 */ /* 0x0003e2000c101124 */
[C---:B------:R-:W-:Y:S02]  /*3830*/  ISETP.LT.OR P2, PT, R19.reuse, 0x1, !P3 ;  /* 0x000000011300780c */ /* 0x040fe40005f41670 */
[----:B------:R-:W-:Y:S01]  /*3840*/  ISETP.LT.OR P3, PT, R19, 0x9, !P3 ;  /* 0x000000091300780c */ /* 0x000fe20005f61670 */
[----:B------:R-:W-:Y:S01]  /*3850*/  @!P0 STG.E.U8 desc[UR36][R4.64+0x11], R35 ;  /* 0x0000112304008986 */ /* 0x000fe2000c101124 */
[----:B------:R-:W-:Y:S02]  /*3860*/  ISETP.GE.AND P0, PT, R22, 0x22, PT ;  /* 0x000000221600780c */ /* 0x000fe40003f06270 */
[----:B------:R-:W-:-:S05]  /*3870*/  @!P4 IMAD R37, R37, R57, RZ ;  /* 0x000000392525c224 */ /* 0x000fca00078e02ff */
[----:B------:R-:W-:Y:S01]  /*3880*/  @!P4 STG.E.U8 desc[UR36][R6.64+0x19], R37 ;  /* 0x000019250600c986 */ /* 0x000fe2000c101124 */
[-C--:B------:R-:W-:Y:S02]  /*3890*/  @!P1 IMAD R39, R39, R57.reuse, RZ ;  /* 0x0000003927279224 */ /* 0x080fe400078e02ff */
[-C--:B--2---:R-:W-:Y:S02]  /*38a0*/  @!P2 IMAD R3, R36, R57.reuse, RZ ;  /* 0x000000392403a224 */ /* 0x084fe400078e02ff */
[----:B0-----:R-:W-:-:S03]  /*38b0*/  @!P3 IMAD R9, R38, R57, RZ ;  /* 0x000000392609b224 */ /* 0x001fc600078e02ff */
[----:B------:R0:W-:Y:S01]  /*38c0*/  @!P2 STG.E.U8 desc[UR36][R6.64+0x18], R3 ;  /* 0x000018030600a986 */ /* 0x0001e2000c101124 */
[----:B------:R-:W-:-:S03]  /*38d0*/  ISETP.GE.AND P2, PT, R22, 0x21, PT ;  /* 0x000000211600780c */ /* 0x000fc60003f46270 */
[----:B------:R2:W-:Y:S01]  /*38e0*/  @!P3 STG.E.U8 desc[UR36][R4.64+0x18], R9 ;  /* 0x000018090400b986 */ /* 0x0005e2000c101124 */
[C---:B------:R-:W-:Y:S02]  /*38f0*/  ISETP.LT.OR P3, PT, R19.reuse, 0x1, !P0 ;  /* 0x000000011300780c */ /* 0x040fe40004761670 */
[C---:B------:R-:W-:Y:S01]  /*3900*/  ISETP.LT.OR P4, PT, R19.reuse, 0x1, !P2 ;  /* 0x000000011300780c */ /* 0x040fe20005781670 */
[----:B------:R-:W-:Y:S01]  /*3910*/  @!P1 STG.E.U8 desc[UR36][R4.64+0x19], R39 ;  /* 0x0000192704009986 */ /* 0x000fe2000c101124 */
[----:B------:R-:W-:Y:S02]  /*3920*/  ISETP.LT.OR P2, PT, R19, 0x9, !P2 ;  /* 0x000000091300780c */ /* 0x000fe40005741670 */
[----:B------:R-:W-:-:S07]  /*3930*/  ISETP.GE.AND P1, PT, R22, 0x29, PT ;  /* 0x000000291600780c */ /* 0x000fce0003f26270 */
[-C--:B------:R-:W-:Y:S02]  /*3940*/  @!P3 IMAD R41, R41, R57.reuse, RZ ;  /* 0x000000392929b224 */ /* 0x080fe400078e02ff */
[-C--:B-1----:R-:W-:Y:S02]  /*3950*/  @!P4 IMAD R11, R40, R57.reuse, RZ ;  /* 0x00000039280bc224 */ /* 0x082fe400078e02ff */
[----:B0-----:R-:W-:Y:S01]  /*3960*/  @!P2 IMAD R3, R42, R57, RZ ;  /* 0x000000392a03a224 */ /* 0x001fe200078e02ff */
[----:B------:R-:W-:Y:S01]  /*3970*/  @!P3 STG.E.U8 desc[UR36][R6.64+0x21], R41 ;  /* 0x000021290600b986 */ /* 0x000fe2000c101124 */
[C---:B------:R-:W-:Y:S02]  /*3980*/  ISETP.LT.OR P3, PT, R19.reuse, 0x9, !P0 ;  /* 0x000000091300780c */ /* 0x040fe40004761670 */
[----:B------:R-:W-:Y:S01]  /*3990*/  ISETP.GE.AND P0, PT, R22, 0x2a, PT ;  /* 0x0000002a1600780c */ /* 0x000fe20003f06270 */
[----:B------:R0:W-:Y:S01]  /*39a0*/  @!P4 STG.E.U8 desc[UR36][R6.64+0x20], R11 ;  /* 0x0000200b0600c986 */ /* 0x0001e2000c101124 */
[----:B------:R-:W-:-:S02]  /*39b0*/  ISETP.LT.OR P4, PT, R19, 0x1, !P1 ;  /* 0x000000011300780c */ /* 0x000fc40004f81670 */
[C---:B------:R-:W-:Y:S01]  /*39c0*/  ISETP.LT.OR P1, PT, R19.reuse, 0x9, !P1 ;  /* 0x000000091300780c */ /* 0x040fe20004f21670 */
[----:B------:R1:W-:Y:S01]  /*39d0*/  @!P2 STG.E.U8 desc[UR36][R4.64+0x20], R3 ;  /* 0x000020030400a986 */ /* 0x0003e2000c101124 */
[C---:B------:R-:W-:Y:S02]  /*39e0*/  ISETP.LT.OR P2, PT, R19.reuse, 0x1, !P0 ;  /* 0x000000011300780c */ /* 0x040fe40004741670 */
[----:B------:R-:W-:-:S03]  /*39f0*/  ISETP.LT.OR P0, PT, R19, 0x9, !P0 ;  /* 0x000000091300780c */ /* 0x000fc60004701670 */
[----:B------:R-:W-:-:S04]  /*3a00*/  @!P3 IMAD R43, R43, R57, RZ ;  /* 0x000000392b2bb224 */ /* 0x000fc800078e02ff */
[-C--:B--2---:R-:W-:Y:S01]  /*3a10*/  @!P4 IMAD R9, R44, R57.reuse, RZ ;  /* 0x000000392c09c224 */ /* 0x084fe200078e02ff */
[----:B------:R-:W-:Y:S01]  /*3a20*/  @!P3 STG.E.U8 desc[UR36][R4.64+0x21], R43 ;  /* 0x0000212b0400b986 */ /* 0x000fe2000c101124 */
[----:B------:R-:W-:Y:S01]  /*3a30*/  ISETP.GE.AND P3, PT, R22, 0x31, PT ;  /* 0x000000311600780c */ /* 0x000fe20003f66270 */
[-C--:B0-----:R-:W-:Y:S02]  /*3a40*/  @!P1 IMAD R11, R46, R57.reuse, RZ ;  /* 0x000000392e0b9224 */ /* 0x081fe400078e02ff */
[-C--:B------:R-:W-:Y:S01]  /*3a50*/  @!P2 IMAD R45, R45, R57.reuse, RZ ;  /* 0x000000392d2da224 */ /* 0x080fe200078e02ff */
[----:B------:R0:W-:Y:S01]  /*3a60*/  @!P4 STG.E.U8 desc[UR36][R6.64+0x28], R9 ;  /* 0x000028090600c986 */ /* 0x0001e2000c101124 */
[----:B------:R-:W-:Y:S01]  /*3a70*/  ISETP.LT.OR P4, PT, R19, 0x1, !P3 ;  /* 0x000000011300780c */ /* 0x000fe20005f81670 */
[----:B------:R-:W-:Y:S01]  /*3a80*/  @!P0 IMAD R47, R47, R57, RZ ;  /* 0x000000392f2f8224 */ /* 0x000fe200078e02ff */
[----:B------:R-:W-:Y:S01]  /*3a90*/  ISETP.LT.OR P3, PT, R19, 0x9, !P3 ;  /* 0x000000091300780c */ /* 0x000fe20005f61670 */
[----:B------:R-:W-:Y:S01]  /*3aa0*/  @!P2 STG.E.U8 desc[UR36][R6.64+0x29], R45 ;  /* 0x0000292d0600a986 */ /* 0x000fe2000c101124 */
[----:B------:R-:W-:-:S03]  /*3ab0*/  ISETP.GE.AND P2, PT, R22, 0x32, PT ;  /* 0x000000321600780c */ /* 0x000fc60003f46270 */
[----:B------:R-:W-:Y:S01]  /*3ac0*/  @!P1 STG.E.U8 desc[UR36][R4.64+0x28], R11 ;  /* 0x0000280b04009986 */ /* 0x000fe2000c101124 */
[C---:B------:R-:W-:Y:S02]  /*3ad0*/  ISETP.LT.OR P1, PT, R19.reuse, 0x1, !P2 ;  /* 0x000000011300780c */ /* 0x040fe40005721670 */
[----:B------:R-:W-:Y:S01]  /*3ae0*/  ISETP.LT.OR P2, PT, R19, 0x9, !P2 ;  /* 0x000000091300780c */ /* 0x000fe20005741670 */
[----:B------:R-:W-:Y:S01]  /*3af0*/  @!P0 STG.E.U8 desc[UR36][R4.64+0x29], R47 ;  /* 0x0000292f04008986 */ /* 0x000fe2000c101124 */
[----:B------:R-:W-:Y:S01]  /*3b00*/  ISETP.GE.AND P0, PT, R22, 0x3a, PT ;  /* 0x0000003a1600780c */ /* 0x000fe20003f06270 */
[-C--:B-1----:R-:W-:Y:S02]  /*3b10*/  @!P4 IMAD R3, R48, R57.reuse, RZ ;  /* 0x000000393003c224 */ /* 0x082fe400078e02ff */
[----:B0-----:R-:W-:-:S03]  /*3b20*/  @!P3 IMAD R9, R50, R57, RZ ;  /* 0x000000393209b224 */ /* 0x001fc600078e02ff */
[----:B------:R0:W-:Y:S01]  /*3b30*/  @!P4 STG.E.U8 desc[UR36][R6.64+0x30], R3 ;  /* 0x000030030600c986 */ /* 0x0001e2000c101124 */
[----:B------:R-:W-:Y:S02]  /*3b40*/  ISETP.GE.AND P4, PT, R22, 0x39, PT ;  /* 0x000000391600780c */ /* 0x000fe40003f86270 */
[-C--:B------:R-:W-:Y:S02]  /*3b50*/  @!P1 IMAD R49, R49, R57.reuse, RZ ;  /* 0x0000003931319224 */ /* 0x080fe400078e02ff */
[----:B------:R-:W-:-:S03]  /*3b60*/  @!P2 IMAD R51, R51, R57, RZ ;  /* 0x000000393333a224 */ /* 0x000fc600078e02ff */
[----:B------:R1:W-:Y:S01]  /*3b70*/  @!P1 STG.E.U8 desc[UR36][R6.64+0x31], R49 ;  /* 0x0000313106009986 */ /* 0x0003e2000c101124 */
[C---:B------:R-:W-:Y:S02]  /*3b80*/  ISETP.LT.OR P1, PT, R19.reuse, 0x1, !P0 ;  /* 0x000000011300780c */ /* 0x040fe40004721670 */
[C---:B------:R-:W-:Y:S01]  /*3b90*/  ISETP.LT.OR P0, PT, R19.reuse, 0x9, !P0 ;  /* 0x000000091300780c */ /* 0x040fe20004701670 */
[----:B------:R1:W-:Y:S01]  /*3ba0*/  @!P3 STG.E.U8 desc[UR36][R4.64+0x30], R9 ;  /* 0x000030090400b986 */ /* 0x0003e2000c101124 */
[C---:B------:R-:W-:Y:S02]  /*3bb0*/  ISETP.LT.OR P3, PT, R19.reuse, 0x1, !P4 ;  /* 0x000000011300780c */ /* 0x040fe40006761670 */
[----:B------:R-:W-:Y:S01]  /*3bc0*/  ISETP.LT.OR P4, PT, R19, 0x9, !P4 ;  /* 0x000000091300780c */ /* 0x000fe20006781670 */
[----:B------:R1:W-:Y:S06]  /*3bd0*/  @!P2 STG.E.U8 desc[UR36][R4.64+0x31], R51 ;  /* 0x000031330400a986 */ /* 0x0003ec000c101124 */
[----:B------:R-:W-:-:S02]  /*3be0*/  @!P1 IMAD R53, R53, R57, RZ ;  /* 0x0000003935359224 */ /* 0x000fc400078e02ff */
[-C--:B------:R-:W-:Y:S02]  /*3bf0*/  @!P0 IMAD R55, R55, R57.reuse, RZ ;  /* 0x0000003937378224 */ /* 0x080fe400078e02ff */
[-C--:B0-----:R-:W-:Y:S01]  /*3c00*/  @!P3 IMAD R3, R52, R57.reuse, RZ ;  /* 0x000000393403b224 */ /* 0x081fe200078e02ff */
[----:B------:R1:W-:Y:S01]  /*3c10*/  @!P1 STG.E.U8 desc[UR36][R6.64+0x39], R53 ;  /* 0x0000393506009986 */ /* 0x0003e2000c101124 */
[----:B------:R-:W-:-:S03]  /*3c20*/  @!P4 IMAD R11, R54, R57, RZ ;  /* 0x00000039360bc224 */ /* 0x000fc600078e02ff */
[----:B------:R1:W-:Y:S04]  /*3c30*/  @!P3 STG.E.U8 desc[UR36][R6.64+0x38], R3 ;  /* 0x000038030600b986 */ /* 0x0003e8000c101124 */
[----:B------:R1:W-:Y:S04]  /*3c40*/  @!P4 STG.E.U8 desc[UR36][R4.64+0x38], R11 ;  /* 0x0000380b0400c986 */ /* 0x0003e8000c101124 */
[----:B------:R1:W-:Y:S02]  /*3c50*/  @!P0 STG.E.U8 desc[UR36][R4.64+0x39], R55 ;  /* 0x0000393704008986 */ /* 0x0003e4000c101124 */
.L_x_102:
[----:B------:R-:W-:Y:S05]  /*3c60*/  BSYNC B0 ;  /* 0x0000000000007941 */ /* 0x000fea0003800000 */
.L_x_36:
[----:B01-3--:R-:W3:Y:S01]  /*3c70*/  LDL.64 R4, [R1] ;  /* 0x0000000001047983 */ /* 0x00bee20000100a00 */
[----:B------:R-:W-:Y:S01]  /*3c80*/  ULDC.64 UR4, c[0x0][0x650] ;  /* 0x0001940000047ab9 */ /* 0x000fe20000000a00 */
[----:B------:R-:W-:Y:S02]  /*3c90*/  IMAD.U32 R0, RZ, RZ, UR44 ;  /* 0x0000002cff007e24 */ /* 0x000fe4000f8e00ff */
[----:B------:R-:W-:Y:S02]  /*3ca0*/  IMAD.MOV.U32 R22, RZ, RZ, -0x1 ;  /* 0xffffffffff167424 */ /* 0x000fe400078e00ff */
[----:B------:R0:W-:Y:S01]  /*3cb0*/  SYNCS.ARRIVE.TRANS64.A1T0 RZ, [R0+UR48], RZ ;  /* 0x000000ff00ff79a7 */ /* 0x0001e20008100030 */
[----:B------:R-:W-:Y:S02]  /*3cc0*/  IMAD.MOV.U32 R19, RZ, RZ, -0x1 ;  /* 0xffffffffff137424 */ /* 0x000fe400078e00ff */
[----:B------:R-:W-:Y:S01]  /*3cd0*/  IMAD.MOV.U32 R18, RZ, RZ, -0x1 ;  /* 0xffffffffff127424 */ /* 0x000fe200078e00ff */
[----:B0-----:R-:W-:-:S02]  /*3ce0*/  PRMT R0, RZ, 0x7610, R0 ;  /* 0x00007610ff007816 */ /* 0x001fc40000000000 */
[----:B---3--:R-:W-:-:S05]  /*3cf0*/  LEA R16, P0, R4, R16, 0x1 ;  /* 0x0000001004107211 */ /* 0x008fca00078008ff */
[----:B------:R-:W-:Y:S01]  /*3d00*/  IMAD.X R17, R66, 0x1, R17, P0 ;  /* 0x0000000142117824 */ /* 0x000fe200000e0611 */
[----:B------:R-:W-:-:S04]  /*3d10*/  ISETP.GE.U32.AND P0, PT, R16, UR4, PT ;  /* 0x0000000410007c0c */ /* 0x000fc8000bf06070 */
[----:B------:R-:W-:-:S13]  /*3d20*/  ISETP.GE.U32.AND.EX P0, PT, R17, UR5, PT, P0 ;  /* 0x0000000511007c0c */ /* 0x000fda000bf06100 */
[----:B------:R-:W-:Y:S05]  /*3d30*/  @P0 BRA `(.L_x_103) ;  /* 0x0000000400500947 */ /* 0x000fea0003800000 */
[----:B------:R-:W0:Y:S01]  /*3d40*/  LDC.64 R10, c[0x0][0x628] ;  /* 0x00018a00ff0a7b82 */ /* 0x000e220000000a00 */
[----:B------:R-:W1:Y:S01]  /*3d50*/  S2R R12, SR_CTAID.X ;  /* 0x00000000000c7919 */ /* 0x000e620000002500 */
[----:B------:R-:W-:Y:S02]  /*3d60*/  IMAD.MOV.U32 R8, RZ, RZ, R16 ;  /* 0x000000ffff087224 */ /* 0x000fe400078e0010 */
[----:B------:R-:W-:Y:S01]  /*3d70*/  IMAD.MOV.U32 R9, RZ, RZ, R17 ;  /* 0x000000ffff097224 */ /* 0x000fe200078e0011 */
[----:B------:R-:W3:Y:S03]  /*3d80*/  S2R R19, SR_CTAID.Y ;  /* 0x0000000000137919 */ /* 0x000ee60000002600 */
[----:B------:R-:W1:Y:S08]  /*3d90*/  LDC R0, c[0x0][0x630] ;  /* 0x00018c00ff007b82 */ /* 0x000e700000000800 */
[----:B------:R-:W1:Y:S01]  /*3da0*/  LDC.64 R14, c[0x0][0x620] ;  /* 0x00018800ff0e7b82 */ /* 0x000e620000000a00 */
[----:B0-----:R-:W-:-:S04]  /*3db0*/  ISETP.NE.U32.AND P0, PT, R10, RZ, PT ;  /* 0x000000ff0a00720c */ /* 0x001fc80003f05070 */
[----:B------:R-:W-:-:S13]  /*3dc0*/  ISETP.NE.AND.EX P0, PT, R11, RZ, PT, P0 ;  /* 0x000000ff0b00720c */ /* 0x000fda0003f05300 */
[----:B-1-3--:R-:W-:Y:S05]  /*3dd0*/  @!P0 BRA `(.L_x_104) ;  /* 0x0000000000288947 */ /* 0x00afea0003800000 */
[----:B------:R-:W0:Y:S02]  /*3de0*/  LDC R3, c[0x0][0x634] ;  /* 0x00018d00ff037b82 */ /* 0x000e240000000800 */
[----:B0-----:R-:W-:-:S05]  /*3df0*/  IADD3 R3, P0, R16, R3, RZ ;  /* 0x0000000310037210 */ /* 0x001fca0007f1e0ff */
[----:B------:R-:W-:-:S04]  /*3e00*/  IMAD.X R13, RZ, RZ, R17, P0 ;  /* 0x000000ffff0d7224 */ /* 0x000fc800000e0611 */
[----:B------:R-:W-:-:S04]  /*3e10*/  IMAD.WIDE.U32 R4, R13, R10, RZ ;  /* 0x0000000a0d047225 */ /* 0x000fc800078e00ff */
[----:B--2-4-:R-:W-:-:S04]  /*3e20*/  IMAD.WIDE.U32 R6, P0, R3, R11, R4 ;  /* 0x0000000b03067225 */ /* 0x014fc80007800004 */
[----:B------:R-:W-:-:S04]  /*3e30*/  IMAD.WIDE.U32 R4, R3, R10, RZ ;  /* 0x0000000a03047225 */ /* 0x000fc800078e00ff */
[----:B------:R-:W-:Y:S01]  /*3e40*/  IMAD.X R9, RZ, RZ, RZ, P0 ;  /* 0x000000ffff097224 */ /* 0x000fe200000e06ff */
[----:B------:R-:W-:Y:S01]  /*3e50*/  IADD3 RZ, P0, R5, R6, RZ ;  /* 0x0000000605ff7210 */ /* 0x000fe20007f1e0ff */
[----:B------:R-:W-:-:S04]  /*3e60*/  IMAD.MOV.U32 R8, RZ, RZ, R7 ;  /* 0x000000ffff087224 */ /* 0x000fc800078e0007 */
[----:B------:R-:W-:-:S08]  /*3e70*/  IMAD.WIDE.U32.X R8, R13, R11, R8, P0 ;  /* 0x0000000b0d087225 */ /* 0x000fd000000e0408 */
.L_x_104:
[-CC-:B------:R-:W-:Y:S01]  /*3e80*/  SHF.R.U64 R18, R8, R0.reuse, R9.reuse ;  /* 0x0000000008127219 */ /* 0x180fe20000001209 */
[----:B--2---:R-:W0:Y:S01]  /*3e90*/  LDC.64 R24, c[0x0][0x640] ;  /* 0x00019000ff187b82 */ /* 0x004e220000000a00 */
[----:B------:R-:W-:Y:S01]  /*3ea0*/  SHF.R.U32.HI R0, RZ, R0, R9 ;  /* 0x00000000ff007219 */ /* 0x000fe20000011609 */
[----:B------:R-:W-:Y:S01]  /*3eb0*/  ULDC UR4, c[0x0][0x150] ;  /* 0x0000540000047ab9 */ /* 0x000fe20000000800 */
[----:B------:R-:W-:Y:S02]  /*3ec0*/  IADD3 R3, P0, RZ, -R18, RZ ;  /* 0x80000012ff037210 */ /* 0x000fe40007f1e0ff */
[----:B----4-:R-:W-:-:S03]  /*3ed0*/  I2FP.F32.U32 R7, R12 ;  /* 0x0000000c00077245 */ /* 0x010fc60000201000 */
[----:B------:R-:W1:Y:S01]  /*3ee0*/  LDC R6, c[0x0][0x618] ;  /* 0x00018600ff067b82 */ /* 0x000e620000000800 */
[----:B------:R-:W-:Y:S02]  /*3ef0*/  IMAD.X R5, RZ, RZ, ~R0, P0 ;  /* 0x000000ffff057224 */ /* 0x000fe400000e0e00 */
[----:B------:R-:W-:Y:S01]  /*3f00*/  FMUL R7, R7, UR4 ;  /* 0x0000000407077c20 */ /* 0x000fe20008400000 */
[----:B------:R-:W-:Y:S01]  /*3f10*/  ULDC UR4, c[0x0][0x154] ;  /* 0x0000550000047ab9 */ /* 0x000fe20000000800 */
[-C--:B------:R-:W-:Y:S02]  /*3f20*/  IMAD R0, R5, R14.reuse, RZ ;  /* 0x0000000e05007224 */ /* 0x080fe400078e02ff */
[C---:B------:R-:W-:Y:S01]  /*3f30*/  IMAD.WIDE.U32 R4, R3.reuse, R14, R16 ;  /* 0x0000000e03047225 */ /* 0x040fe200078e0010 */
[----:B------:R-:W2:Y:S01]  /*3f40*/  LDC R8, c[0x0][0x608] ;  /* 0x00018200ff087b82 */ /* 0x000ea20000000800 */
[----:B------:R-:W3:Y:S02]  /*3f50*/  F2I.U32.TRUNC.NTZ R7, R7 ;  /* 0x0000000700077305 */ /* 0x000ee4000020f000 */
[----:B------:R-:W-:Y:S01]  /*3f60*/  IMAD R3, R3, R15, R0 ;  /* 0x0000000f03037224 */ /* 0x000fe200078e0200 */
[----:B------:R-:W-:-:S03]  /*3f70*/  I2FP.F32.U32 R0, R19 ;  /* 0x0000001300007245 */ /* 0x000fc60000201000 */
[----:B------:R-:W-:Y:S01]  /*3f80*/  IMAD.IADD R3, R5, 0x1, R3 ;  /* 0x0000000105037824 */ /* 0x000fe200078e0203 */
[----:B------:R-:W4:Y:S01]  /*3f90*/  LDC R22, c[0x0][0x658] ;  /* 0x00019600ff167b82 */ /* 0x000f220000000800 */
[----:B0-----:R-:W-:-:S04]  /*3fa0*/  ISETP.NE.U32.AND P0, PT, R24, RZ, PT ;  /* 0x000000ff1800720c */ /* 0x001fc80003f05070 */
[----:B------:R-:W-:-:S03]  /*3fb0*/  ISETP.NE.AND.EX P0, PT, R25, RZ, PT, P0 ;  /* 0x000000ff1900720c */ /* 0x000fc60003f05300 */
[----:B------:R-:W0:Y:S01]  /*3fc0*/  LDC R9, c[0x0][0x144] ;  /* 0x00005100ff097b82 */ /* 0x000e220000000800 */
[-C--:B-1----:R-:W-:Y:S01]  /*3fd0*/  SHF.R.U64 R10, R4, R6.reuse, R3 ;  /* 0x00000006040a7219 */ /* 0x082fe20000001203 */
[----:B---3--:R-:W-:Y:S01]  /*3fe0*/  IMAD.MOV R7, RZ, RZ, -R7 ;  /* 0x000000ffff077224 */ /* 0x008fe200078e0a07 */
[----:B------:R-:W-:Y:S01]  /*3ff0*/  SHF.R.U32.HI R3, RZ, R6, R3 ;  /* 0x00000006ff037219 */ /* 0x000fe20000011603 */
[----:B------:R-:W-:-:S04]  /*4000*/  FMUL R6, R0, UR4 ;  /* 0x0000000400067c20 */ /* 0x000fc80008400000 */
[----:B------:R-:W1:Y:S01]  /*4010*/  LDC R20, c[0x0][0x148] ;  /* 0x00005200ff147b82 */ /* 0x000e620000000800 */
[----:B------:R3:W0:Y:S01]  /*4020*/  F2I.U32.TRUNC.NTZ R14, R6 ;  /* 0x00000006000e7305 */ /* 0x000622000020f000 */
[-CC-:B--2---:R-:W-:Y:S02]  /*4030*/  SHF.R.U64 R0, R10, R8.reuse, R3.reuse ;  /* 0x000000080a007219 */ /* 0x184fe40000001203 */
[----:B------:R-:W-:-:S04]  /*4040*/  SHF.R.U32.HI R3, RZ, R8, R3 ;  /* 0x00000008ff037219 */ /* 0x000fc80000011603 */
[----:B------:R-:W2:Y:S01]  /*4050*/  LDC R15, c[0x0][0x600] ;  /* 0x00018000ff0f7b82 */ /* 0x000ea20000000800 */
[-CC-:B----4-:R-:W-:Y:S02]  /*4060*/  SHF.R.U64 R13, R0, R22.reuse, R3.reuse ;  /* 0x00000016000d7219 */ /* 0x190fe40000001203 */
[----:B------:R-:W-:-:S03]  /*4070*/  SHF.R.U32.HI R5, RZ, R22, R3 ;  /* 0x00000016ff057219 */ /* 0x000fc60000011603 */
[----:B------:R-:W-:Y:S02]  /*4080*/  IMAD.MOV.U32 R4, RZ, RZ, R13 ;  /* 0x000000ffff047224 */ /* 0x000fe400078e000d */
[----:B------:R-:W4:Y:S01]  /*4090*/  LDC R26, c[0x0][0x648] ;  /* 0x00019200ff1a7b82 */ /* 0x000f220000000800 */
[----:B0-----:R-:W-:-:S07]  /*40a0*/  IMAD R21, R9, R7, R12 ;  /* 0x0000000709157224 */ /* 0x001fce00078e020c */
[----:B------:R-:W0:Y:S08]  /*40b0*/  LDC R27, c[0x0][0x638] ;  /* 0x00018e00ff1b7b82 */ /* 0x000e300000000800 */
[----:B------:R-:W0:Y:S01]  /*40c0*/  LDC R28, c[0x0][0x610] ;  /* 0x00018400ff1c7b82 */ /* 0x000e220000000800 */
[----:B-123--:R-:W-:Y:S05]  /*40d0*/  @!P0 BRA `(.L_x_105) ;  /* 0x0000000000288947 */ /* 0x00efea0003800000 */
[----:B------:R-:W1:Y:S02]  /*40e0*/  LDC R4, c[0x0][0x64c] ;  /* 0x00019300ff047b82 */ /* 0x000e640000000800 */
[----:B-1----:R-:W-:-:S05]  /*40f0*/  IADD3 R3, P0, R13, R4, RZ ;  /* 0x000000040d037210 */ /* 0x002fca0007f1e0ff */
        /* <DEDUP_REMOVED lines=8> */
.L_x_105:
[----:B------:R-:W-:Y:S01]  /*4180*/  ISETP.NE.AND P0, PT, R2, 0x1, PT ;  /* 0x000000010200780c */ /* 0x000fe20003f05270 */
[----:B------:R-:W-:Y:S01]  /*4190*/  IMAD.MOV R14, RZ, RZ, -R14 ;  /* 0x000000ffff0e7224 */ /* 0x000fe200078e0a0e */
[----:B----4-:R-:W-:Y:S01]  /*41a0*/  SHF.R.U64 R3, R4, R26, R5 ;  /* 0x0000001a04037219 */ /* 0x010fe20000001205 */
[----:B------:R-:W-:Y:S01]  /*41b0*/  VIADD R5, R15, 0xffffffff ;  /* 0xffffffff0f057836 */ /* 0x000fe20000000000 */
[----:B------:R-:W-:-:S03]  /*41c0*/  LOP3.LUT R0, R0, R65, RZ, 0xc0, !PT ;  /* 0x0000004100007212 */ /* 0x000fc600078ec0ff */
[----:B------:R-:W-:Y:S02]  /*41d0*/  IMAD.MOV R4, RZ, RZ, -R3 ;  /* 0x000000ffff047224 */ /* 0x000fe400078e0a03 */
[----:B------:R-:W-:Y:S01]  /*41e0*/  IMAD R22, R59, R3, R0 ;  /* 0x000000033b167224 */ /* 0x000fe200078e0200 */
[----:B------:R-:W-:Y:S01]  /*41f0*/  LOP3.LUT R3, R10, R5, RZ, 0xc0, !PT ;  /* 0x000000050a037212 */ /* 0x000fe200078ec0ff */
[----:B0-----:R-:W-:Y:S02]  /*4200*/  IMAD R0, R4, R27, R13 ;  /* 0x0000001b04007224 */ /* 0x001fe400078e020d */
[----:B------:R-:W-:Y:S02]  /*4210*/  @P0 IMAD R21, R20, R14, R19 ;  /* 0x0000000e14150224 */ /* 0x000fe400078e0213 */
[----:B------:R-:W-:Y:S02]  /*4220*/  IMAD R3, R0, R15, R3 ;  /* 0x0000000f00037224 */ /* 0x000fe400078e0203 */
[----:B------:R-:W-:-:S02]  /*4230*/  IMAD R22, R22, R28, R21 ;  /* 0x0000001c16167224 */ /* 0x000fc400078e0215 */
[----:B------:R-:W-:-:S03]  /*4240*/  IMAD.MOV.U32 R4, RZ, RZ, 0x1 ;  /* 0x00000001ff047424 */ /* 0x000fc600078e00ff */
[----:B------:R-:W-:Y:S02]  /*4250*/  SEL R19, R3, R22, !P0 ;  /* 0x0000001603137207 */ /* 0x000fe40004000000 */
[----:B------:R-:W-:Y:S02]  /*4260*/  PRMT R0, R4, 0x7610, R0 ;  /* 0x0000761004007816 */ /* 0x000fe40000000000 */
[----:B------:R-:W-:-:S07]  /*4270*/  SEL R22, R22, R3, !P0 ;  /* 0x0000000316167207 */ /* 0x000fce0004000000 */
.L_x_103:
[----:B------:R-:W-:Y:S02]  /*4280*/  LOP3.LUT P0, RZ, R0, 0xff, RZ, 0xc0, !PT ;  /* 0x000000ff00ff7812 */ /* 0x000fe4000780c0ff */
[----:B------:R-:W-:-:S11]  /*4290*/  LOP3.LUT R70, R70, 0x1, RZ, 0x3c, !PT ;  /* 0x0000000146467812 */ /* 0x000fd600078e3cff */
[----:B------:R-:W-:Y:S05]  /*42a0*/  @P0 BRA `(.L_x_106) ;  /* 0xffffffd400140947 */ /* 0x000fea000383ffff */
[----:B------:R-:W-:Y:S05]  /*42b0*/  EXIT ;  /* 0x000000000000794d */ /* 0x000fea0003800000 */
.L_x_17:
[----:B------:R-:W-:-:S08]  /*42c0*/  ISETP.NE.AND P0, PT, R14, RZ, PT ;  /* 0x000000ff0e00720c */ /* 0x000fd00003f05270 */
[----:B0-----:R-:W0:-:S00]  /*42d0*/  USETMAXREG.DEALLOC.CTAPOOL 0x28 ;  /* 0x00000028000079c8 */ /* 0x001e0000080e0500 */
[----:B------:R-:W-:Y:S05]  /*42e0*/  @P0 EXIT ;  /* 0x000000000000094d */ /* 0x000fea0003800000 */
[----:B0-----:R-:W-:Y:S01]  /*42f0*/  LOP3.LUT P0, RZ, R8, 0xff, RZ, 0xc0, !PT ;  /* 0x000000ff08ff7812 */ /* 0x001fe2000780c0ff */
[----:B------:R-:W-:Y:S02]  /*4300*/  IMAD.MOV.U32 R3, RZ, RZ, 0x1 ;  /* 0x00000001ff037424 */ /* 0x000fe400078e00ff */
[----:B------:R-:W-:-:S10]  /*4310*/  IMAD.MOV.U32 R8, RZ, RZ, RZ ;  /* 0x000000ffff087224 */ /* 0x000fd400078e00ff */
[----:B------:R-:W-:Y:S05]  /*4320*/  @!P0 BRA `(.L_x_107) ;  /* 0x0000000c002c8947 */ /* 0x000fea0003800000 */
[----:B------:R-:W0:Y:S01]  /*4330*/  S2UR UR8, SR_CgaCtaId ;  /* 0x00000000000879c3 */ /* 0x000e220000008800 */
[----:B------:R-:W-:Y:S01]  /*4340*/  LOP3.LUT P0, RZ, R5, 0x1f, RZ, 0xc0, !PT ;  /* 0x0000001f05ff7812 */ /* 0x000fe2000780c0ff */
[----:B------:R-:W-:Y:S01]  /*4350*/  ULDC UR5, c[0x0][0x658] ;  /* 0x0001960000057ab9 */ /* 0x000fe20000000800 */
[----:B------:R-:W-:Y:S01]  /*4360*/  UMOV UR6, 0xffffffff ;  /* 0xffffffff00067882 */ /* 0x000fe20000000000 */
[----:B------:R-:W-:Y:S01]  /*4370*/  BSSY B0, `(.L_x_107) ;  /* 0x00000c6000007945 */ /* 0x000fe20003800000 */
[----:B------:R-:W-:Y:S01]  /*4380*/  USHF.L.U32 UR6, UR6, UR5, URZ ;  /* 0x0000000506067299 */ /* 0x000fe2000800063f */
[C---:B------:R-:W-:Y:S01]  /*4390*/  ISETP.NE.AND P2, PT, R4.reuse, RZ, PT ;  /* 0x000000ff0400720c */ /* 0x040fe20003f45270 */
[----:B------:R-:W-:Y:S01]  /*43a0*/  IMAD.MOV.U32 R10, RZ, RZ, 0x1 ;  /* 0x00000001ff0a7424 */ /* 0x000fe200078e00ff */
[----:B------:R-:W-:Y:S01]  /*43b0*/  ISETP.NE.OR P0, PT, R4, RZ, !P0 ;  /* 0x000000ff0400720c */ /* 0x000fe20004705670 */
[----:B------:R-:W-:Y:S01]  /*43c0*/  IMAD.MOV.U32 R3, RZ, RZ, 0x1 ;  /* 0x00000001ff037424 */ /* 0x000fe200078e00ff */
[----:B------:R-:W-:Y:S01]  /*43d0*/  LOP3.LUT R9, R23, 0x2, RZ, 0xfc, !PT ;  /* 0x0000000217097812 */ /* 0x000fe200078efcff */
[----:B------:R-:W-:Y:S01]  /*43e0*/  IMAD.MOV.U32 R8, RZ, RZ, RZ ;  /* 0x000000ffff087224 */ /* 0x000fe200078e00ff */
[----:B------:R-:W-:Y:S01]  /*43f0*/  ULDC UR4, c[0x0][0x600] ;  /* 0x0001800000047ab9 */ /* 0x000fe20000000800 */
[----:B------:R-:W-:Y:S01]  /*4400*/  UMOV UR7, 0x1 ;  /* 0x0000000100077882 */ /* 0x000fe20000000000 */
[----:B------:R-:W-:-:S02]  /*4410*/  UIADD3 UR22, UR40, 0x1, URZ ;  /* 0x0000000128167890 */ /* 0x000fc4000fffe03f */
[----:B------:R-:W-:Y:S02]  /*4420*/  UIADD3 UR14, UR4, -0x1, URZ ;  /* 0xffffffff040e7890 */ /* 0x000fe4000fffe03f */
[----:B------:R-:W-:Y:S02]  /*4430*/  USHF.L.U32 UR16, UR7, UR5, URZ ;  /* 0x0000000507107299 */ /* 0x000fe4000800063f */
[----:B------:R-:W-:Y:S01]  /*4440*/  ULOP3.LUT UR15, URZ, UR6, URZ, 0x33, !UPT ;  /* 0x000000063f0f7292 */ /* 0x000fe2000f8e333f */
[----:B------:R-:W-:Y:S01]  /*4450*/  ULDC.64 UR20, c[0x0][0x198] ;  /* 0x0000660000147ab9 */ /* 0x000fe20000000a00 */
[----:B0-----:R-:W-:-:S05]  /*4460*/  IMAD.U32 R11, RZ, RZ, UR8 ;  /* 0x00000008ff0b7e24 */ /* 0x001fca000f8e00ff */
[----:B------:R-:W-:-:S07]  /*4470*/  LEA R12, R11, 0x100, 0xa ;  /* 0x000001000b0c7811 */ /* 0x000fce00078e50ff */
.L_x_119:
[----:B------:R-:W-:-:S03]  /*4480*/  UMOV UR4, 0xffffffff ;  /* 0xffffffff00047882 */ /* 0x000fc60000000000 */
[----:B------:R-:W-:Y:S05]  /*4490*/  BRA.DIV UR4, `(.L_x_108) ;  /* 0x0000000e04c87947 */ /* 0x000fea000b800000 */
[----:B------:R-:W-:-:S13]  /*44a0*/  ELECT P6, URZ, PT ;  /* 0x00000000003f782f */ /* 0x000fda00038c0000 */
.L_x_131:
[----:B------:R-:W0:Y:S01]  /*44b0*/  LDC R4, c[0x0][0x28c] ;  /* 0x0000a300ff047b82 */ /* 0x000e220000000800 */
[----:B------:R-:W-:Y:S01]  /*44c0*/  BSSY B1, `(.L_x_109) ;  /* 0x000003b000017945 */ /* 0x000fe20003800000 */
[----:B0-----:R-:W-:-:S13]  /*44d0*/  ISETP.LT.OR P6, PT, R4, 0x1, !P6 ;  /* 0x000000010400780c */ /* 0x001fda00077c1670 */
[----:B------:R-:W-:Y:S05]  /*44e0*/  @P6 BRA `(.L_x_110) ;  /* 0x0000000000e06947 */ /* 0x000fea0003800000 */
[----:B------:R-:W-:Y:S02]  /*44f0*/  IMAD R11, R22, 0x2, R11 ;  /* 0x00000002160b7824 */ /* 0x000fe400078e020b */
[----:B------:R-:W-:Y:S02]  /*4500*/  IMAD.SHL.U32 R19, R19, 0x40, RZ ;  /* 0x0000004013137824 */ /* 0x000fe400078e00ff */
[----:B------:R-:W-:Y:S02]  /*4510*/  IMAD.MOV.U32 R20, RZ, RZ, RZ ;  /* 0x000000ffff147224 */ /* 0x000fe400078e00ff */
[----:B------:R-:W-:Y:S02]  /*4520*/  IMAD.U32 R21, RZ, RZ, UR22 ;  /* 0x00000016ff157e24 */ /* 0x000fe4000f8e00ff */
[----:B------:R-:W-:Y:S02]  /*4530*/  IMAD.MOV.U32 R4, RZ, RZ, R3 ;  /* 0x000000ffff047224 */ /* 0x000fe400078e0003 */
[----:B------:R-:W-:-:S02]  /*4540*/  IMAD.MOV.U32 R5, RZ, RZ, R8 ;  /* 0x000000ffff057224 */ /* 0x000fc400078e0008 */
[----:B------:R-:W-:-:S07]  /*4550*/  IMAD.SHL.U32 R13, R11, 0x20, RZ ;  /* 0x000000200b0d7824 */ /* 0x000fce00078e00ff */
.L_x_114:
[----:B------:R-:W0:Y:S01]  /*4560*/  S2UR UR4, SR_CgaCtaId ;  /* 0x00000000000479c3 */ /* 0x000e220000008800 */
[----:B------:R-:W-:-:S07]  /*4570*/  MOV R6, 0x400 ;  /* 0x0000040000067802 */ /* 0x000fce0000000f00 */
[----:B------:R-:W1:Y:S01]  /*4580*/  @!P2 LDC R7, c[0x0][0x500] ;  /* 0x00014000ff07ab82 */ /* 0x000e620000000800 */
[----:B0-----:R-:W-:-:S05]  /*4590*/  IMAD.U32 R11, RZ, RZ, UR4 ;  /* 0x00000004ff0b7e24 */ /* 0x001fca000f8e00ff */
[----:B------:R-:W-:Y:S02]  /*45a0*/  LEA R14, R11, R6, 0x18 ;  /* 0x000000060b0e7211 */ /* 0x000fe400078ec0ff */
[----:B------:R-:W-:-:S03]  /*45b0*/  SHF.L.U32 R6, R4, 0x1f, RZ ;  /* 0x0000001f04067819 */ /* 0x000fc600000006ff */
[----:B------:R-:W-:-:S04]  /*45c0*/  IMAD R15, R5, 0x8, R14 ;  /* 0x00000008050f7824 */ /* 0x000fc800078e020e */
[----:B------:R-:W0:Y:S02]  /*45d0*/  SYNCS.PHASECHK.TRANS64.TRYWAIT P1, [R15+URZ+0x18], R6 ;  /* 0x000018060f0075a7 */ /* 0x000e24000802017f */
[----:B01----:R-:W-:Y:S05]  /*45e0*/  @!P1 BRA `(.L_x_111) ;  /* 0x0000000c00949947 */ /* 0x003fea0003800000 */
.L_x_132:
[----:B0-----:R-:W-:Y:S01]  /*45f0*/  PRMT R6, R9, 0x9910, RZ ;  /* 0x0000991009067816 */ /* 0x001fe200000000ff */
[----:B------:R0:W-:Y:S03]  /*4600*/  @!P2 SYNCS.ARRIVE.TRANS64 RZ, [R15+URZ], R7 ;  /* 0x000000070fffa9a7 */ /* 0x0001e6000800003f */
[----:B------:R-:W-:-:S13]  /*4610*/  ISETP.NE.AND P1, PT, R6, 0x2, PT ;  /* 0x000000020600780c */ /* 0x000fda0003f25270 */
[----:B0-----:R-:W-:Y:S05]  /*4620*/  @P1 BRA `(.L_x_112) ;  /* 0x0000000000041947 */ /* 0x001fea0003800000 */
[----:B------:R-:W-:Y:S01]  /*4630*/  BPT.TRAP 0x1 ;  /* 0x000000040000795c */ /* 0x000fe20000300000 */
.L_x_112:
[----:B------:R-:W-:Y:S05]  /*4640*/  @P0 BRA `(.L_x_113) ;  /* 0x0000000000040947 */ /* 0x000fea0003800000 */
[----:B------:R-:W-:Y:S01]  /*4650*/  BPT.TRAP 0x1 ;  /* 0x000000040000795c */ /* 0x000fe20000300000 */
.L_x_113:
[C---:B------:R-:W-:Y:S01]  /*4660*/  IMAD R6, R5.reuse, 0x800, R12 ;  /* 0x0000080005067824 */ /* 0x040fe200078e020c */
[----:B------:R-:W-:Y:S01]  /*4670*/  R2UR UR8, R14 ;  /* 0x000000000e0872ca */ /* 0x000fe200000e0000 */
[----:B------:R-:W-:Y:S01]  /*4680*/  IMAD R14, R5, 0x800, R14 ;  /* 0x00000800050e7824 */ /* 0x000fe200078e020e */
[----:B------:R-:W-:Y:S01]  /*4690*/  R2UR UR17, R13 ;  /* 0x000000000d1172ca */ /* 0x000fe200000e0000 */
[----:B------:R-:W-:Y:S01]  /*46a0*/  VIADD R21, R21, 0xffffffff ;  /* 0xffffffff15157836 */ /* 0x000fe20000000000 */
[----:B------:R-:W-:Y:S01]  /*46b0*/  R2UR UR5, R6 ;  /* 0x00000000060572ca */ /* 0x000fe200000e0000 */
[----:B------:R-:W-:Y:S01]  /*46c0*/  UIADD3 UR4, UP0, UR20, 0xf0, URZ ;  /* 0x000000f014047890 */ /* 0x000fe2000ff1e03f */
[----:B------:R-:W-:Y:S01]  /*46d0*/  R2UR UR11, R14 ;  /* 0x000000000e0b72ca */ /* 0x000fe200000e0000 */
[----:B------:R-:W-:Y:S01]  /*46e0*/  UIADD3 UR24, UP1, UR20, 0x1f0, URZ ;  /* 0x000001f014187890 */ /* 0x000fe2000ff3e03f */
[----:B------:R-:W-:Y:S01]  /*46f0*/  R2UR UR9, R15 ;  /* 0x000000000f0972ca */ /* 0x000fe200000e0000 */
[----:B------:R-:W-:Y:S01]  /*4700*/  VIADD R5, R5, 0x1 ;  /* 0x0000000105057836 */ /* 0x000fe20000000000 */
[----:B------:R-:W-:Y:S01]  /*4710*/  R2UR UR10, R20 ;  /* 0x00000000140a72ca */ /* 0x000fe200000e0000 */
[----:B------:R-:W-:Y:S01]  /*4720*/  UIADD3.X UR25, URZ, UR21, URZ, UP1, !UPT ;  /* 0x000000153f197290 */ /* 0x000fe20008ffe43f */
[----:B------:R-:W-:Y:S01]  /*4730*/  R2UR UR12, R18 ;  /* 0x00000000120c72ca */ /* 0x000fe200000e0000 */
[----:B------:R-:W-:Y:S01]  /*4740*/  UMOV UR19, 0x30000 ;  /* 0x0003000000137882 */ /* 0x000fe20000000000 */
[----:B------:R-:W-:Y:S01]  /*4750*/  R2UR UR18, R19 ;  /* 0x00000000131272ca */ /* 0x000fe200000e0000 */
[----:B------:R-:W-:Y:S01]  /*4760*/  UMOV UR6, 0x0 ;  /* 0x0000000000067882 */ /* 0x000fe20000000000 */
[----:B------:R-:W-:Y:S01]  /*4770*/  ISETP.GT.AND P3, PT, R21, 0x1, PT ;  /* 0x000000011500780c */ /* 0x000fe20003f64270 */
[----:B------:R-:W-:Y:S01]  /*4780*/  UIADD3 UR8, UR8, UR5, URZ ;  /* 0x0000000508087290 */ /* 0x000fe2000fffe03f */
[C---:B------:R-:W-:Y:S01]  /*4790*/  ISETP.NE.AND P1, PT, R5.reuse, 0x3, PT ;  /* 0x000000030500780c */ /* 0x040fe20003f25270 */
[----:B------:R-:W-:Y:S01]  /*47a0*/  UIADD3.X UR5, URZ, UR21, URZ, UP0, !UPT ;  /* 0x000000153f057290 */ /* 0x000fe200087fe43f */
[----:B------:R-:W-:Y:S01]  /*47b0*/  VIADD R20, R20, 0x20 ;  /* 0x0000002014147836 */ /* 0x000fe20000000000 */
[----:B------:R-:W-:Y:S01]  /*47c0*/  UIADD3 UR13, UR11, 0x1900, URZ ;  /* 0x000019000b0d7890 */ /* 0x000fe2000fffe03f */
[----:B------:R-:W-:Y:S01]  /*47d0*/  SEL R7, RZ, 0x1, P1 ;  /* 0x00000001ff077807 */ /* 0x000fe20000800000 */
[----:B------:R-:W-:Y:S01]  /*47e0*/  UMOV UR7, 0x10000000 ;  /* 0x1000000000077882 */ /* 0x000fe20000000000 */
[----:B------:R-:W-:Y:S01]  /*47f0*/  UMOV UR11, UR17 ;  /* 0x00000011000b7c82 */ /* 0x000fe20008000000 */
[----:B------:R-:W-:-:S02]  /*4800*/  SEL R5, R5, RZ, P1 ;  /* 0x000000ff05057207 */ /* 0x000fc40000800000 */
[----:B------:R-:W-:Y:S01]  /*4810*/  LOP3.LUT R4, R4, R7, RZ, 0x3c, !PT ;  /* 0x0000000704047212 */ /* 0x000fe200078e3cff */
[----:B------:R0:W-:Y:S02]  /*4820*/  UTMALDG.3D.MULTICAST [UR8], [UR4], UR19, desc[UR6] ;  /* 0x00000608040073b4 */ /* 0x0001e40008011813 */
[----:B0-----:R-:W-:Y:S01]  /*4830*/  UMOV UR8, UR13 ;  /* 0x0000000d00087c82 */ /* 0x001fe20008000000 */
[----:B------:R-:W-:Y:S02]  /*4840*/  UMOV UR11, UR18 ;  /* 0x00000012000b7c82 */ /* 0x000fe40008000000 */
[----:B------:R0:W-:Y:S02]  /*4850*/  UTMALDG.3D [UR8], [UR24], desc[UR6] ;  /* 0x00000608180075b4 */ /* 0x0001e40008011000 */
[----:B0-----:R-:W-:Y:S05]  /*4860*/  @P3 BRA `(.L_x_114) ;  /* 0xfffffffc003c3947 */ /* 0x001fea000383ffff */
.L_x_110:
[----:B------:R-:W-:Y:S05]  /*4870*/  BSYNC B1 ;  /* 0x0000000000017941 */ /* 0x000fea0003800000 */
.L_x_109:
[----:B------:R-:W3:Y:S01]  /*4880*/  LDL.64 R14, [R1] ;  /* 0x00000000010e7983 */ /* 0x000ee20000100a00 */
[----:B------:R-:W-:Y:S01]  /*4890*/  LOP3.LUT P4, RZ, R10, 0xff, RZ, 0xc0, !PT ;  /* 0x000000ff0aff7812 */ /* 0x000fe2000788c0ff */
[----:B------:R-:W-:Y:S01]  /*48a0*/  VIADD R7, R8, UR40 ;  /* 0x0000002808077c36 */ /* 0x000fe20008000000 */
[----:B------:R-:W-:Y:S01]  /*48b0*/  ULDC.64 UR4, c[0x0][0x650] ;  /* 0x0001940000047ab9 */ /* 0x000fe20000000a00 */
[----:B------:R-:W-:Y:S01]  /*48c0*/  IMAD.U32 R8, RZ, RZ, UR40 ;  /* 0x00000028ff087e24 */ /* 0x000fe2000f8e00ff */
[----:B------:R-:W-:Y:S01]  /*48d0*/  UISETP.GE.U32.AND UP0, UPT, UR40, 0x3, UPT ;  /* 0x000000032800788c */ /* 0x000fe2000bf06070 */
[----:B------:R-:W-:Y:S01]  /*48e0*/  BSSY B1, `(.L_x_115) ;  /* 0x000006c000017945 */ /* 0x000fe20003800000 */
[----:B------:R-:W-:Y:S01]  /*48f0*/  ISETP.GT.U32.AND P1, PT, R7, 0x2, PT ;  /* 0x000000020700780c */ /* 0x000fe20003f24070 */
[----:B------:R-:W-:Y:S01]  /*4900*/  IMAD.MOV.U32 R22, RZ, RZ, -0x1 ;  /* 0xffffffffff167424 */ /* 0x000fe200078e00ff */
[----:B------:R-:W-:Y:S01]  /*4910*/  PRMT R10, RZ, 0x7610, R10 ;  /* 0x00007610ff0a7816 */ /* 0x000fe2000000000a */
[----:B------:R-:W-:Y:S01]  /*4920*/  IMAD.MOV.U32 R19, RZ, RZ, -0x1 ;  /* 0xffffffffff137424 */ /* 0x000fe200078e00ff */
[----:B------:R-:W-:Y:S01]  /*4930*/  ISETP.LT.U32.AND P1, PT, R8, 0x3, P1 ;  /* 0x000000030800780c */ /* 0x000fe20000f21070 */
[----:B------:R-:W-:Y:S01]  /*4940*/  IMAD.MOV.U32 R18, RZ, RZ, -0x1 ;  /* 0xffffffffff127424 */ /* 0x000fe200078e00ff */
[----:B------:R-:W-:Y:S01]  /*4950*/  PLOP3.LUT P3, PT, PT, PT, UP0, 0x80, 0x0 ;  /* 0x000000000000781c */ /* 0x000fe20003f6f008 */
[----:B------:R-:W0:Y:S01]  /*4960*/  @P4 S2R R11, SR_CgaCtaId ;  /* 0x00000000000b4919 */ /* 0x000e220000008800 */
[----:B------:R-:W-:-:S04]  /*4970*/  @P4 MOV R4, 0x400 ;  /* 0x0000040000044802 */ /* 0x000fc80000000f00 */
[----:B0-----:R-:W-:Y:S01]  /*4980*/  @P4 LEA R6, R11, R4, 0x18 ;  /* 0x000000040b064211 */ /* 0x001fe200078ec0ff */
[----:B------:R-:W-:Y:S01]  /*4990*/  IMAD.WIDE.U32 R4, R7, -0x55555555, RZ ;  /* 0xaaaaaaab07047825 */ /* 0x000fe200078e00ff */
[----:B------:R-:W-:Y:S02]  /*49a0*/  SEL R4, RZ, 0x1, !P1 ;  /* 0x00000001ff047807 */ /* 0x000fe40004800000 */
[----:B------:R0:W-:Y:S02]  /*49b0*/  @P4 SYNCS.ARRIVE.TRANS64.A1T0 RZ, [R6+URZ+0x68], RZ ;  /* 0x000068ff06ff49a7 */ /* 0x0001e4000810003f */
[----:B------:R-:W-:Y:S02]  /*49c0*/  LOP3.LUT R3, R3, R4, RZ, 0x3c, !PT ;  /* 0x0000000403037212 */ /* 0x000fe400078e3cff */
[----:B------:R-:W-:Y:S02]  /*49d0*/  PRMT R4, RZ, 0x7610, R4 ;  /* 0x00007610ff047816 */ /* 0x000fe40000000004 */
[----:B0-----:R-:W-:-:S04]  /*49e0*/  SHF.R.U32.HI R6, RZ, 0x1, R5 ;  /* 0x00000001ff067819 */ /* 0x001fc80000011605 */
[----:B------:R-:W-:Y:S01]  /*49f0*/  @P3 LOP3.LUT R3, R3, 0x1, R6, 0x78, !PT ;  /* 0x0000000103033812 */ /* 0x000fe200078e7806 */
[----:B------:R-:W-:Y:S01]  /*4a00*/  IMAD R8, R6, -0x3, R7 ;  /* 0xfffffffd06087824 */ /* 0x000fe200078e0207 */
[----:B---3--:R-:W-:-:S04]  /*4a10*/  IADD3 R16, P4, R16, R14, RZ ;  /* 0x0000000e10107210 */ /* 0x008fc80007f9e0ff */
[----:B------:R-:W-:Y:S01]  /*4a20*/  ISETP.GE.U32.AND P1, PT, R16, UR4, PT ;  /* 0x0000000410007c0c */ /* 0x000fe2000bf26070 */
[----:B------:R-:W-:-:S05]  /*4a30*/  IMAD.X R17, R17, 0x1, R0, P4 ;  /* 0x0000000111117824 */ /* 0x000fca00020e0600 */
[----:B------:R-:W-:-:S13]  /*4a40*/  ISETP.GE.U32.AND.EX P1, PT, R17, UR5, PT, P1 ;  /* 0x0000000511007c0c */ /* 0x000fda000bf26110 */
[----:B------:R-:W-:Y:S05]  /*4a50*/  @P1 BRA `(.L_x_116) ;  /* 0x0000000400501947 */ /* 0x000fea0003800000 */
[----:B------:R-:W0:Y:S01]  /*4a60*/  S2R R13, SR_CTAID.X ;  /* 0x00000000000d7919 */ /* 0x000e220000002500 */
[----:B------:R-:W-:Y:S01]  /*4a70*/  ULDC.64 UR4, c[0x0][0x628] ;  /* 0x00018a0000047ab9 */ /* 0x000fe20000000a00 */
[----:B------:R-:W-:Y:S01]  /*4a80*/  ULDC UR7, c[0x0][0x630] ;  /* 0x00018c0000077ab9 */ /* 0x000fe20000000800 */
[----:B------:R-:W-:Y:S01]  /*4a90*/  ISETP.NE.U32.AND P1, PT, RZ, UR4, PT ;  /* 0x00000004ff007c0c */ /* 0x000fe2000bf25070 */
[----:B------:R-:W1:Y:S01]  /*4aa0*/  S2R R14, SR_CTAID.Y ;  /* 0x00000000000e7919 */ /* 0x000e620000002600 */
[----:B------:R-:W-:Y:S01]  /*4ab0*/  ULDC UR8, c[0x0][0x150] ;  /* 0x0000540000087ab9 */ /* 0x000fe20000000800 */
[----:B------:R-:W-:Y:S01]  /*4ac0*/  IMAD.MOV.U32 R4, RZ, RZ, R16 ;  /* 0x000000ffff047224 */ /* 0x000fe200078e0010 */
[----:B------:R-:W-:Y:S01]  /*4ad0*/  ISETP.NE.AND.EX P1, PT, RZ, UR5, PT, P1 ;  /* 0x00000005ff007c0c */ /* 0x000fe2000bf25310 */
[----:B------:R-:W-:Y:S01]  /*4ae0*/  IMAD.MOV.U32 R5, RZ, RZ, R17 ;  /* 0x000000ffff057224 */ /* 0x000fe200078e0011 */
[----:B0-----:R-:W-:-:S11]  /*4af0*/  I2FP.F32.U32 R19, R13 ;  /* 0x0000000d00137245 */ /* 0x001fd60000201000 */
[----:B------:R-:W-:Y:S05]  /*4b00*/  @!P1 BRA `(.L_x_117) ;  /* 0x0000000000289947 */ /* 0x000fea0003800000 */
[----:B------:R-:W-:Y:S02]  /*4b10*/  ULDC UR6, c[0x0][0x634] ;  /* 0x00018d0000067ab9 */ /* 0x000fe40000000800 */
[----:B------:R-:W-:-:S05]  /*4b20*/  IADD3 R5, P1, R16, UR6, RZ ;  /* 0x0000000610057c10 */ /* 0x000fca000ff3e0ff */
[----:B------:R-:W-:-:S04]  /*4b30*/  IMAD.X R15, RZ, RZ, R17, P1 ;  /* 0x000000ffff0f7224 */ /* 0x000fc800008e0611 */
[----:B------:R-:W-:-:S04]  /*4b40*/  IMAD.WIDE.U32 R6, R15, UR4, RZ ;  /* 0x000000040f067c25 */ /* 0x000fc8000f8e00ff */
[----:B------:R-:W-:-:S04]  /*4b50*/  IMAD.WIDE.U32 R6, P1, R5, UR5, R6 ;  /* 0x0000000505067c25 */ /* 0x000fc8000f820006 */
[----:B------:R-:W-:-:S04]  /*4b60*/  IMAD.WIDE.U32 R4, R5, UR4, RZ ;  /* 0x0000000405047c25 */ /* 0x000fc8000f8e00ff */
[----:B------:R-:W-:Y:S01]  /*4b70*/  IMAD.MOV.U32 R4, RZ, RZ, R7 ;  /* 0x000000ffff047224 */ /* 0x000fe200078e0007 */
[----:B------:R-:W-:Y:S01]  /*4b80*/  IADD3 RZ, P3, R5, R6, RZ ;  /* 0x0000000605ff7210 */ /* 0x000fe20007f7e0ff */
[----:B------:R-:W-:-:S04]  /*4b90*/  IMAD.X R5, RZ, RZ, RZ, P1 ;  /* 0x000000ffff057224 */ /* 0x000fc800008e06ff */
[----:B------:R-:W-:-:S08]  /*4ba0*/  IMAD.WIDE.U32.X R4, R15, UR5, R4, P3 ;  /* 0x000000050f047c25 */ /* 0x000fd000098e0404 */
.L_x_117:
[--C-:B------:R-:W-:Y:S01]  /*4bb0*/  SHF.R.U64 R18, R4, UR7, R5.reuse ;  /* 0x0000000704127c19 */ /* 0x100fe20008001205 */
[----:B------:R-:W-:Y:S01]  /*4bc0*/  FMUL R19, R19, UR8 ;  /* 0x0000000813137c20 */ /* 0x000fe20008400000 */
[----:B------:R-:W-:Y:S01]  /*4bd0*/  SHF.R.U32.HI R4, RZ, UR7, R5 ;  /* 0x00000007ff047c19 */ /* 0x000fe20008011605 */
[----:B------:R-:W0:Y:S01]  /*4be0*/  LDC R6, c[0x0][0x144] ;  /* 0x00005100ff067b82 */ /* 0x000e220000000800 */
[----:B------:R-:W-:Y:S01]  /*4bf0*/  IADD3 R5, P1, RZ, -R18, RZ ;  /* 0x80000012ff057210 */ /* 0x000fe20007f3e0ff */
[----:B------:R-:W-:Y:S01]  /*4c00*/  ULDC UR6, c[0x0][0x154] ;  /* 0x0000550000067ab9 */ /* 0x000fe20000000800 */
[----:B-1----:R-:W-:Y:S01]  /*4c10*/  I2FP.F32.U32 R7, R14 ;  /* 0x0000000e00077245 */ /* 0x002fe20000201000 */
[----:B------:R-:W1:Y:S01]  /*4c20*/  F2I.U32.TRUNC.NTZ R19, R19 ;  /* 0x0000001300137305 */ /* 0x000e62000020f000 */
[----:B------:R-:W-:Y:S01]  /*4c30*/  ULDC.64 UR4, c[0x0][0x620] ;  /* 0x0001880000047ab9 */ /* 0x000fe20000000a00 */
[----:B------:R-:W-:Y:S01]  /*4c40*/  IMAD.X R4, RZ, RZ, ~R4, P1 ;  /* 0x000000ffff047224 */ /* 0x000fe200008e0e04 */
[----:B------:R-:W-:Y:S01]  /*4c50*/  ISETP.NE.AND P4, PT, R2, 0x1, PT ;  /* 0x000000010200780c */ /* 0x000fe20003f85270 */
[----:B------:R-:W-:Y:S01]  /*4c60*/  FMUL R20, R7, UR6 ;  /* 0x0000000607147c20 */ /* 0x000fe20008400000 */
[----:B------:R-:W3:Y:S01]  /*4c70*/  LDC R21, c[0x0][0x148] ;  /* 0x00005200ff157b82 */ /* 0x000ee20000000800 */
[----:B------:R-:W-:Y:S01]  /*4c80*/  IMAD R4, R4, UR4, RZ ;  /* 0x0000000404047c24 */ /* 0x000fe2000f8e02ff */
[----:B------:R-:W-:-:S02]  /*4c90*/  ULDC.64 UR6, c[0x0][0x640] ;  /* 0x0001900000067ab9 */ /* 0x000fc40000000a00 */
[----:B------:R-:W-:Y:S01]  /*4ca0*/  ISETP.NE.U32.AND P1, PT, RZ, UR6, PT ;  /* 0x00000006ff007c0c */ /* 0x000fe2000bf25070 */
[----:B------:R-:W4:Y:S01]  /*4cb0*/  F2I.U32.TRUNC.NTZ R20, R20 ;  /* 0x0000001400147305 */ /* 0x000f22000020f000 */
[C---:B------:R-:W-:Y:S02]  /*4cc0*/  IMAD R7, R5.reuse, UR5, R4 ;  /* 0x0000000505077c24 */ /* 0x040fe4000f8e0204 */
[----:B------:R-:W-:Y:S01]  /*4cd0*/  IMAD.WIDE.U32 R4, R5, UR4, R16 ;  /* 0x0000000405047c25 */ /* 0x000fe2000f8e0010 */
[----:B------:R-:W-:Y:S01]  /*4ce0*/  ULDC UR4, c[0x0][0x618] ;  /* 0x0001860000047ab9 */ /* 0x000fe20000000800 */
[----:B------:R-:W-:Y:S02]  /*4cf0*/  ISETP.NE.AND.EX P1, PT, RZ, UR7, PT, P1 ;  /* 0x00000007ff007c0c */ /* 0x000fe4000bf25310 */
[----:B------:R-:W-:Y:S02]  /*4d00*/  IMAD.IADD R5, R5, 0x1, R7 ;  /* 0x0000000105057824 */ /* 0x000fe400078e0207 */
[----:B-1----:R-:W-:-:S03]  /*4d10*/  IMAD.MOV R19, RZ, RZ, -R19 ;  /* 0x000000ffff137224 */ /* 0x002fc600078e0a13 */
[----:B------:R-:W-:Y:S01]  /*4d20*/  SHF.R.U64 R15, R4, UR4, R5 ;  /* 0x00000004040f7c19 */ /* 0x000fe20008001205 */
[----:B0-----:R-:W-:Y:S01]  /*4d30*/  IMAD R13, R6, R19, R13 ;  /* 0x00000013060d7224 */ /* 0x001fe200078e020d */
[----:B------:R-:W-:Y:S01]  /*4d40*/  SHF.R.U32.HI R4, RZ, UR4, R5 ;  /* 0x00000004ff047c19 */ /* 0x000fe20008011605 */
[----:B------:R-:W-:Y:S01]  /*4d50*/  ULDC UR4, c[0x0][0x608] ;  /* 0x0001820000047ab9 */ /* 0x000fe20000000800 */
[----:B----4-:R-:W-:Y:S02]  /*4d60*/  IMAD.MOV R6, RZ, RZ, -R20 ;  /* 0x000000ffff067224 */ /* 0x010fe400078e0a14 */
[--C-:B------:R-:W-:Y:S02]  /*4d70*/  SHF.R.U64 R20, R15, UR4, R4.reuse ;  /* 0x000000040f147c19 */ /* 0x100fe40008001204 */
[----:B------:R-:W-:Y:S01]  /*4d80*/  SHF.R.U32.HI R5, RZ, UR4, R4 ;  /* 0x00000004ff057c19 */ /* 0x000fe20008011604 */
[----:B------:R-:W-:Y:S01]  /*4d90*/  ULDC UR4, c[0x0][0x658] ;  /* 0x0001960000047ab9 */ /* 0x000fe20000000800 */
[----:B---3--:R-:W-:-:S02]  /*4da0*/  @P4 IMAD R13, R21, R6, R14 ;  /* 0x00000006150d4224 */ /* 0x008fc400078e020e */
[--C-:B------:R-:W-:Y:S02]  /*4db0*/  SHF.R.U64 R14, R20, UR4, R5.reuse ;  /* 0x00000004140e7c19 */ /* 0x100fe40008001205 */
[----:B------:R-:W-:-:S03]  /*4dc0*/  SHF.R.U32.HI R19, RZ, UR4, R5 ;  /* 0x00000004ff137c19 */ /* 0x000fc60008011605 */
[----:B------:R-:W-:Y:S02]  /*4dd0*/  IMAD.MOV.U32 R6, RZ, RZ, R14 ;  /* 0x000000ffff067224 */ /* 0x000fe400078e000e */
[----:B------:R-:W-:Y:S01]  /*4de0*/  IMAD.MOV.U32 R5, RZ, RZ, R19 ;  /* 0x000000ffff057224 */ /* 0x000fe200078e0013 */
[----:B------:R-:W-:Y:S06]  /*4df0*/  @!P1 BRA `(.L_x_118) ;  /* 0x00000000002c9947 */ /* 0x000fec0003800000 */
        /* <DEDUP_REMOVED lines=9> */
[----:B------:R-:W-:-:S04]  /*4e90*/  IMAD.WIDE.U32.X R4, R19, UR7, R4, P3 ;  /* 0x0000000713047c25 */ /* 0x000fc800098e0404 */
[----:B------:R-:W-:-:S07]  /*4ea0*/  IMAD.MOV.U32 R6, RZ, RZ, R4 ;  /* 0x000000ffff067224 */ /* 0x000fce00078e0004 */
.L_x_118:
[----:B------:R-:W-:Y:S01]  /*4eb0*/  ULDC UR4, c[0x0][0x648] ;  /* 0x0001920000047ab9 */ /* 0x000fe20000000800 */
[----:B------:R-:W-:Y:S01]  /*4ec0*/  LOP3.LUT R4, R20, UR15, RZ, 0xc0, !PT ;  /* 0x0000000f14047c12 */ /* 0x000fe2000f8ec0ff */
[----:B------:R-:W-:Y:S01]  /*4ed0*/  ULDC UR5, c[0x0][0x610] ;  /* 0x0001840000057ab9 */ /* 0x000fe20000000800 */
[----:B------:R-:W-:Y:S01]  /*4ee0*/  SHF.R.U64 R5, R6, UR4, R5 ;  /* 0x0000000406057c19 */ /* 0x000fe20008001205 */
[----:B------:R-:W-:Y:S01]  /*4ef0*/  ULDC UR4, c[0x0][0x638] ;  /* 0x00018e0000047ab9 */ /* 0x000fe20000000800 */
[----:B------:R-:W-:-:S03]  /*4f00*/  LOP3.LUT R15, R15, UR14, RZ, 0xc0, !PT ;  /* 0x0000000e0f0f7c12 */ /* 0x000fc6000f8ec0ff */
[----:B------:R-:W-:Y:S02]  /*4f10*/  IMAD.MOV R7, RZ, RZ, -R5 ;  /* 0x000000ffff077224 */ /* 0x000fe400078e0a05 */
[----:B------:R-:W-:Y:S02]  /*4f20*/  IMAD R4, R5, UR16, R4 ;  /* 0x0000001005047c24 */ /* 0x000fe4000f8e0204 */
[----:B------:R-:W-:Y:S01]  /*4f30*/  IMAD R14, R7, UR4, R14 ;  /* 0x00000004070e7c24 */ /* 0x000fe2000f8e020e */
[----:B------:R-:W-:Y:S01]  /*4f40*/  ULDC UR4, c[0x0][0x600] ;  /* 0x0001800000047ab9 */ /* 0x000fe20000000800 */
[----:B------:R-:W-:Y:S02]  /*4f50*/  IMAD R13, R4, UR5, R13 ;  /* 0x00000005040d7c24 */ /* 0x000fe4000f8e020d */
[----:B------:R-:W-:Y:S02]  /*4f60*/  IMAD R14, R14, UR4, R15 ;  /* 0x000000040e0e7c24 */ /* 0x000fe4000f8e020f */
[----:B------:R-:W-:-:S03]  /*4f70*/  IMAD.MOV.U32 R4, RZ, RZ, 0x1 ;  /* 0x00000001ff047424 */ /* 0x000fc600078e00ff */
[----:B------:R-:W-:Y:S02]  /*4f80*/  SEL R19, R14, R13, !P4 ;  /* 0x0000000d0e137207 */ /* 0x000fe40006000000 */
[----:B------:R-:W-:-:S07]  /*4f90*/  SEL R22, R13, R14, !P4 ;  /* 0x0000000e0d167207 */ /* 0x000fce0006000000 */
.L_x_116:
[----:B------:R-:W-:Y:S05]  /*4fa0*/  BSYNC B1 ;  /* 0x0000000000017941 */ /* 0x000fea0003800000 */
.L_x_115:
[----:B------:R-:W-:-:S13]  /*4fb0*/  LOP3.LUT P1, RZ, R4, 0xff, RZ, 0xc0, !PT ;  /* 0x000000ff04ff7812 */ /* 0x000fda000782c0ff */
[----:B------:R-:W-:Y:S05]  /*4fc0*/  @P1 BRA `(.L_x_119) ;  /* 0xfffffff4002c1947 */ /* 0x000fea000383ffff */
[----:B------:R-:W-:Y:S05]  /*4fd0*/  BSYNC B0 ;  /* 0x0000000000007941 */ /* 0x000fea0003800000 */
.L_x_107:
[----:B------:R-:W-:-:S03]  /*4fe0*/  UMOV UR4, 0xffffffff ;  /* 0xffffffff00047882 */ /* 0x000fc60000000000 */
[----:B------:R-:W-:Y:S05]  /*4ff0*/  BRA.DIV UR4, `(.L_x_120) ;  /* 0x0000000604247947 */ /* 0x000fea000b800000 */
[----:B------:R-:W-:-:S13]  /*5000*/  ELECT P6, URZ, PT ;  /* 0x00000000003f782f */ /* 0x000fda00038c0000 */
.L_x_135:
[----:B------:R-:W-:Y:S04]  /*5010*/  BSSY B0, `(.L_x_121) ;  /* 0x0000022000007945 */ /* 0x000fe80003800000 */
[----:B------:R-:W-:Y:S05]  /*5020*/  @!P6 BRA `(.L_x_122) ;  /* 0x000000000080e947 */ /* 0x000fea0003800000 */
[----:B------:R-:W-:-:S04]  /*5030*/  LOP3.LUT R23, R23, 0x2, RZ, 0xfc, !PT ;  /* 0x0000000217177812 */ /* 0x000fc800078efcff */
[----:B------:R-:W-:-:S13]  /*5040*/  ISETP.NE.AND P0, PT, R23, 0x3, PT ;  /* 0x000000031700780c */ /* 0x000fda0003f05270 */
[----:B------:R-:W-:Y:S05]  /*5050*/  @!P0 BRA `(.L_x_123) ;  /* 0x0000000000048947 */ /* 0x000fea0003800000 */
[----:B------:R-:W-:Y:S01]  /*5060*/  BPT.TRAP 0x1 ;  /* 0x000000040000795c */ /* 0x000fe20000300000 */
.L_x_123:
[----:B------:R-:W0:Y:S01]  /*5070*/  S2R R5, SR_CgaCtaId ;  /* 0x0000000000057919 */ /* 0x000e220000008800 */
[----:B------:R-:W-:Y:S02]  /*5080*/  MOV R0, 0x400 ;  /* 0x0000040000007802 */ /* 0x000fe40000000f00 */
[----:B------:R-:W-:Y:S02]  /*5090*/  SHF.L.U32 R2, R3, 0x1f, RZ ;  /* 0x0000001f03027819 */ /* 0x000fe400000006ff */
[----:B0-----:R-:W-:-:S05]  /*50a0*/  LEA R5, R5, R0, 0x18 ;  /* 0x0000000005057211 */ /* 0x001fca00078ec0ff */
[----:B------:R-:W-:-:S04]  /*50b0*/  VIADD R5, R5, 0x18 ;  /* 0x0000001805057836 */ /* 0x000fc80000000000 */
[C---:B------:R-:W-:Y:S02]  /*50c0*/  IMAD R7, R8.reuse, 0x8, R5 ;  /* 0x0000000808077824 */ /* 0x040fe400078e0205 */
[----:B------:R-:W-:Y:S02]  /*50d0*/  VIADD R8, R8, 0x1 ;  /* 0x0000000108087836 */ /* 0x000fe40000000000 */
[----:B------:R-:W0:Y:S03]  /*50e0*/  SYNCS.PHASECHK.TRANS64.TRYWAIT P0, [R7+URZ], R2 ;  /* 0x00000002070075a7 */ /* 0x000e26000800017f */
[----:B------:R-:W-:-:S04]  /*50f0*/  ISETP.NE.AND P1, PT, R8, 0x3, PT ;  /* 0x000000030800780c */ /* 0x000fc80003f25270 */
[----:B------:R-:W-:Y:S02]  /*5100*/  SEL R0, RZ, 0x1, P1 ;  /* 0x00000001ff007807 */ /* 0x000fe40000800000 */
[----:B------:R-:W-:Y:S02]  /*5110*/  SEL R8, R8, RZ, P1 ;  /* 0x000000ff08087207 */ /* 0x000fe40000800000 */
[----:B------:R-:W-:-:S03]  /*5120*/  LOP3.LUT R9, R3, R0, RZ, 0x3c, !PT ;  /* 0x0000000003097212 */ /* 0x000fc600078e3cff */
[----:B------:R-:W-:Y:S01]  /*5130*/  IMAD R4, R8, 0x8, R5 ;  /* 0x0000000808047824 */ /* 0x000fe200078e0205 */
[----:B------:R-:W-:Y:S01]  /*5140*/  SHF.L.U32 R3, R9, 0x1f, RZ ;  /* 0x0000001f09037819 */ /* 0x000fe200000006ff */
[----:B0-----:R-:W-:Y:S06]  /*5150*/  @!P0 BRA `(.L_x_124) ;  /* 0x0000000000ec8947 */ /* 0x001fec0003800000 */
.L_x_136:
[----:B------:R-:W1:Y:S01]  /*5160*/  SYNCS.PHASECHK.TRANS64.TRYWAIT P0, [R4+URZ], R3 ;  /* 0x00000003040075a7 */ /* 0x000e62000800017f */
[----:B------:R-:W-:-:S05]  /*5170*/  VIADD R0, R8, 0x1 ;  /* 0x0000000108007836 */ /* 0x000fca0000000000 */
[----:B------:R-:W-:-:S04]  /*5180*/  ISETP.NE.AND P1, PT, R0, 0x3, PT ;  /* 0x000000030000780c */ /* 0x000fc80003f25270 */
[----:B0-----:R-:W-:Y:S02]  /*5190*/  SEL R2, RZ, 0x1, P1 ;  /* 0x00000001ff027807 */ /* 0x001fe40000800000 */
[----:B------:R-:W-:Y:S02]  /*51a0*/  SEL R0, R0, RZ, P1 ;  /* 0x000000ff00007207 */ /* 0x000fe40000800000 */
[----:B------:R-:W-:Y:S01]  /*51b0*/  LOP3.LUT R2, R9, R2, RZ, 0x3c, !PT ;  /* 0x0000000209027212 */ /* 0x000fe200078e3cff */
[----:B-1----:R-:W-:Y:S06]  /*51c0*/  @!P0 BRA `(.L_x_125) ;  /* 0x0000000000e48947 */ /* 0x002fec0003800000 */
.L_x_137:
[----:B------:R-:W-:Y:S01]  /*51d0*/  IMAD R5, R0, 0x8, R5 ;  /* 0x0000000800057824 */ /* 0x000fe200078e0205 */
[----:B------:R-:W-:-:S07]  /*51e0*/  SHF.L.U32 R0, R2, 0x1f, RZ ;  /* 0x0000001f02007819 */ /* 0x000fce00000006ff */
.L_x_126:
[----:B-1----:R1:W3:Y:S02]  /*51f0*/  SYNCS.PHASECHK.TRANS64.TRYWAIT P0, [R5+URZ], R0 ;  /* 0x00000000050075a7 */ /* 0x0022e4000800017f */
[----:B---3--:R-:W-:Y:S05]  /*5200*/  @!P0 NANOSLEEP.SYNCS 0x989680 ;  /* 0x009896800000895d */ /* 0x008fea0003900000 */
[----:B------:R-:W3:Y:S02]  /*5210*/  @!P0 SYNCS.PHASECHK.TRANS64 P0, [R5+URZ], R0 ;  /* 0x00000000050085a7 */ /* 0x000ee4000800007f */
[----:B---3--:R-:W-:Y:S05]  /*5220*/  @!P0 BRA `(.L_x_126) ;  /* 0xfffffffc00f08947 */ /* 0x008fea000383ffff */
.L_x_122:
[----:B------:R-:W-:Y:S05]  /*5230*/  BSYNC B0 ;  /* 0x0000000000007941 */ /* 0x000fea0003800000 */
.L_x_121:
[----:B------:R-:W-:Y:S05]  /*5240*/  EXIT ;  /* 0x000000000000794d */ /* 0x000fea0003800000 */
.L_x_19:
[----:B-1----:R-:W-:-:S04]  /*5250*/  IMAD.U32 R3, RZ, RZ, UR43 ;  /* 0x0000002bff037e24 */ /* 0x002fc8000f8e00ff */
[----:B------:R1:W2:Y:S03]  /*5260*/  SYNCS.PHASECHK.TRANS64.TRYWAIT P0, [R3+URZ+-0x8], R0 ;  /* 0xfffff800030075a7 */ /* 0x0002a6000800017f */
[----:B--2---:R-:W-:Y:S05]  /*5270*/  @!P0 NANOSLEEP.SYNCS 0x989680 ;  /* 0x009896800000895d */ /* 0x004fea0003900000 */
[----:B------:R-:W2:Y:S02]  /*5280*/  @!P0 SYNCS.PHASECHK.TRANS64 P0, [R3+URZ+-0x8], R0 ;  /* 0xfffff800030085a7 */ /* 0x000ea4000800007f */
[----:B--2---:R-:W-:Y:S05]  /*5290*/  @!P0 BRA `(.L_x_19) ;  /* 0xfffffffc00ec8947 */ /* 0x004fea000383ffff */
[----:B------:R-:W-:Y:S05]  /*52a0*/  BRA `(.L_x_127) ;  /* 0xffffffc400207947 */ /* 0x000fea000383ffff */
.L_x_24:
[----:B--2---:R2:W3:Y:S02]  /*52b0*/  SYNCS.PHASECHK.TRANS64.TRYWAIT P1, [R3+URZ], R0 ;  /* 0x00000000030075a7 */ /* 0x0044e4000802017f */
[----:B---3--:R-:W-:Y:S05]  /*52c0*/  @!P1 NANOSLEEP.SYNCS 0x989680 ;  /* 0x009896800000995d */ /* 0x008fea0003900000 */
[----:B------:R-:W3:Y:S02]  /*52d0*/  @!P1 SYNCS.PHASECHK.TRANS64 P1, [R3+URZ], R0 ;  /* 0x00000000030095a7 */ /* 0x000ee4000802007f */
[----:B---3--:R-:W-:Y:S05]  /*52e0*/  @!P1 BRA `(.L_x_24) ;  /* 0xfffffffc00f09947 */ /* 0x008fea000383ffff */
[----:B------:R-:W-:Y:S05]  /*52f0*/  BRA `(.L_x_23) ;  /* 0xffffffc400907947 */ /* 0x000fea000383ffff */
.L_x_29:
[----:B--2---:R-:W-:-:S04]  /*5300*/  IMAD.U32 R5, RZ, RZ, UR4 ;  /* 0x00000004ff057e24 */ /* 0x004fc8000f8e00ff */
[----:B------:R2:W3:Y:S03]  /*5310*/  SYNCS.PHASECHK.TRANS64.TRYWAIT P1, [R5+URZ], R4 ;  /* 0x00000004050075a7 */ /* 0x0004e6000802017f */
[----:B---3--:R-:W-:Y:S05]  /*5320*/  @!P1 NANOSLEEP.SYNCS 0x989680 ;  /* 0x009896800000995d */ /* 0x008fea0003900000 */
[----:B------:R-:W3:Y:S02]  /*5330*/  @!P1 SYNCS.PHASECHK.TRANS64 P1, [R5+URZ], R4 ;  /* 0x00000004050095a7 */ /* 0x000ee4000802007f */
[----:B---3--:R-:W-:Y:S05]  /*5340*/  @!P1 BRA `(.L_x_29) ;  /* 0xfffffffc00ec9947 */ /* 0x008fea000383ffff */
[----:B------:R-:W-:Y:S05]  /*5350*/  BRA `(.L_x_28) ;  /* 0xffffffc400ec7947 */ /* 0x000fea000383ffff */
.L_x_35:
[----:B-1----:R-:W-:-:S04]  /*5360*/  IMAD.U32 R3, RZ, RZ, UR43 ;  /* 0x0000002bff037e24 */ /* 0x002fc8000f8e00ff */
[----:B------:R1:W2:Y:S03]  /*5370*/  SYNCS.PHASECHK.TRANS64.TRYWAIT P0, [R3+URZ+0x8], R0 ;  /* 0x00000800030075a7 */ /* 0x0002a6000800017f */
[----:B--2---:R-:W-:Y:S05]  /*5380*/  @!P0 NANOSLEEP.SYNCS 0x989680 ;  /* 0x009896800000895d */ /* 0x004fea0003900000 */
[----:B------:R-:W2:Y:S02]  /*5390*/  @!P0 SYNCS.PHASECHK.TRANS64 P0, [R3+URZ+0x8], R0 ;  /* 0x00000800030085a7 */ /* 0x000ea4000800007f */
[----:B--2---:R-:W-:Y:S05]  /*53a0*/  @!P0 BRA `(.L_x_35) ;  /* 0xfffffffc00ec8947 */ /* 0x004fea000383ffff */
[----:B------:R-:W-:Y:S05]  /*53b0*/  BRA `(.L_x_128) ;  /* 0xffffffc800d87947 */ /* 0x000fea000383ffff */
.L_x_108:
[----:B------:R-:W-:Y:S01]  /*53c0*/  BSSY B1, `(.L_x_129) ;  /* 0x0000006000017945 */ /* 0x000fe20003800000 */
[----:B------:R-:W-:-:S07]  /*53d0*/  IMAD.MOV.U32 R15, RZ, RZ, -0x1 ;  /* 0xffffffffff0f7424 */ /* 0x000fce00078e00ff */
[----:B--2--5:R-:W-:Y:S05]  /*53e0*/  WARPSYNC.COLLECTIVE R15, `(.L_x_130) ;  /* 0x000000000f0c7348 */ /* 0x024fea0003c00000 */
[----:B------:R-:W-:Y:S02]  /*53f0*/  ELECT P6, UR62, PT ;  /* 0x00000000003e782f */ /* 0x000fe400038c0000 */
[----:B------:R-:W-:Y:S01]  /*5400*/  MOV R14, UR62 ;  /* 0x0000003e000e7c02 */ /* 0x000fe20008000f00 */
[----:B--2--5:R-:W-:Y:S10]  /*5410*/  ENDCOLLECTIVE ;  /* 0x000000000000791b */ /* 0x024ff40003800000 */
.L_x_130:
[----:B------:R-:W-:Y:S05]  /*5420*/  BSYNC B1 ;  /* 0x0000000000017941 */ /* 0x000fea0003800000 */
.L_x_129:
[----:B------:R-:W-:Y:S05]  /*5430*/  BRA `(.L_x_131) ;  /* 0xfffffff0001c7947 */ /* 0x000fea000383ffff */
.L_x_111:
[----:B0-----:R0:W1:Y:S02]  /*5440*/  SYNCS.PHASECHK.TRANS64.TRYWAIT P1, [R15+URZ+0x18], R6 ;  /* 0x000018060f0075a7 */ /* 0x001064000802017f */
[----:B-1----:R-:W-:Y:S05]  /*5450*/  @!P1 NANOSLEEP.SYNCS 0x989680 ;  /* 0x009896800000995d */ /* 0x002fea0003900000 */
[----:B------:R-:W1:Y:S02]  /*5460*/  @!P1 SYNCS.PHASECHK.TRANS64 P1, [R15+URZ+0x18], R6 ;  /* 0x000018060f0095a7 */ /* 0x000e64000802007f */
[----:B-1----:R-:W-:Y:S05]  /*5470*/  @!P1 BRA `(.L_x_111) ;  /* 0xfffffffc00f09947 */ /* 0x002fea000383ffff */
[----:B------:R-:W-:Y:S05]  /*5480*/  BRA `(.L_x_132) ;  /* 0xfffffff000587947 */ /* 0x000fea000383ffff */
.L_x_120:
[----:B------:R-:W-:Y:S01]  /*5490*/  BSSY B0, `(.L_x_133) ;  /* 0x0000006000007945 */ /* 0x000fe20003800000 */
[----:B------:R-:W-:-:S07]  /*54a0*/  IMAD.MOV.U32 R15, RZ, RZ, -0x1 ;  /* 0xffffffffff0f7424 */ /* 0x000fce00078e00ff */
[----:B--2--5:R-:W-:Y:S05]  /*54b0*/  WARPSYNC.COLLECTIVE R15, `(.L_x_134) ;  /* 0x000000000f0c7348 */ /* 0x024fea0003c00000 */
[----:B------:R-:W-:Y:S02]  /*54c0*/  ELECT P6, UR62, PT ;  /* 0x00000000003e782f */ /* 0x000fe400038c0000 */
[----:B------:R-:W-:Y:S01]  /*54d0*/  MOV R14, UR62 ;  /* 0x0000003e000e7c02 */ /* 0x000fe20008000f00 */
[----:B--2--5:R-:W-:Y:S10]  /*54e0*/  ENDCOLLECTIVE ;  /* 0x000000000000791b */ /* 0x024ff40003800000 */
.L_x_134:
[----:B------:R-:W-:Y:S05]  /*54f0*/  BSYNC B0 ;  /* 0x0000000000007941 */ /* 0x000fea0003800000 */
.L_x_133:
[----:B------:R-:W-:Y:S05]  /*5500*/  BRA `(.L_x_135) ;  /* 0xfffffff800c07947 */ /* 0x000fea000383ffff */
.L_x_124:
[----:B0-----:R0:W1:Y:S02]  /*5510*/  SYNCS.PHASECHK.TRANS64.TRYWAIT P0, [R7+URZ], R2 ;  /* 0x00000002070075a7 */ /* 0x001064000800017f */
[----:B-1----:R-:W-:Y:S05]  /*5520*/  @!P0 NANOSLEEP.SYNCS 0x989680 ;  /* 0x009896800000895d */ /* 0x002fea0003900000 */
[----:B------:R-:W1:Y:S02]  /*5530*/  @!P0 SYNCS.PHASECHK.TRANS64 P0, [R7+URZ], R2 ;  /* 0x00000002070085a7 */ /* 0x000e64000800007f */
[----:B-1----:R-:W-:Y:S05]  /*5540*/  @!P0 BRA `(.L_x_124) ;  /* 0xfffffffc00f08947 */ /* 0x002fea000383ffff */
[----:B------:R-:W-:Y:S05]  /*5550*/  BRA `(.L_x_136) ;  /* 0xfffffffc00007947 */ /* 0x000fea000383ffff */
.L_x_125:
[----:B0-----:R0:W1:Y:S02]  /*5560*/  SYNCS.PHASECHK.TRANS64.TRYWAIT P0, [R4+URZ], R3 ;  /* 0x00000003040075a7 */ /* 0x001064000800017f */
[----:B-1----:R-:W-:Y:S05]  /*5570*/  @!P0 NANOSLEEP.SYNCS 0x989680 ;  /* 0x009896800000895d */ /* 0x002fea0003900000 */
[----:B------:R-:W1:Y:S02]  /*5580*/  @!P0 SYNCS.PHASECHK.TRANS64 P0, [R4+URZ], R3 ;  /* 0x00000003040085a7 */ /* 0x000e64000800007f */
[----:B-1----:R-:W-:Y:S05]  /*5590*/  @!P0 BRA `(.L_x_125) ;  /* 0xfffffffc00f08947 */ /* 0x002fea000383ffff */
[----:B------:R-:W-:Y:S05]  /*55a0*/  BRA `(.L_x_137) ;  /* 0xfffffffc00087947 */ /* 0x000fea000383ffff */
.L_x_138:
[----:B------:R-:W-:-:S00]  /*55b0*/  BRA `(.L_x_138) ;  /* 0xfffffffc00fc7947 */ /* 0x000fc0000383ffff */
[----:B------:R-:W-:-:S00]  /*55c0*/  NOP ;  /* 0x0000000000007918 */ /* 0x000fc00000000000 */
        /* <DEDUP_REMOVED lines=11> */
.L_x_139:


//--------------------- .nv.global.init           --------------------------
	.section	.nv.global.init,"aw",@progbits
.nv.global.init:
	.type		$str$22,@object
	.size		$str$22,($str$23 - $str$22)
$str$22:
        /*0000*/ 	.byte	0x6b, 0x5f, 0x74, 0x69, 0x6c, 0x65, 0x5f, 0x63, 0x6f, 0x75, 0x6e, 0x74, 0x20, 0x3e, 0x3d, 0x20
        /*0010*/ 	.byte	0x31, 0x00
	.type		$str$23,@object
	.size		$str$23,(__unnamed_1 - $str$23)
$str$23:
        /*0012*/ 	.byte	0x2f, 0x74, 0x6d, 0x70, 0x2f, 0x63, 0x75, 0x74, 0x6c, 0x61, 0x73, 0x73, 0x5f, 0x73, 0x77, 0x65
        /*0022*/ 	.byte	0x65, 0x70, 0x5f, 0x73, 0x72, 0x63, 0x2f, 0x69, 0x6e, 0x63, 0x6c, 0x75, 0x64, 0x65, 0x2f, 0x63
        /*0032*/ 	.byte	0x75, 0x74, 0x6c, 0x61, 0x73, 0x73, 0x2f, 0x67, 0x65, 0x6d, 0x6d, 0x2f, 0x63, 0x6f, 0x6c, 0x6c
        /*0042*/ 	.byte	0x65, 0x63, 0x74, 0x69, 0x76, 0x65, 0x2f, 0x73, 0x6d, 0x39, 0x30, 0x5f, 0x6d, 0x6d, 0x61, 0x5f
        /*0052*/ 	.byte	0x74, 0x6d, 0x61, 0x5f, 0x67, 0x6d, 0x6d, 0x61, 0x5f, 0x73, 0x73, 0x5f, 0x77, 0x61, 0x72, 0x70
        /*0062*/ 	.byte	0x73, 0x70, 0x65, 0x63, 0x69, 0x61, 0x6c, 0x69, 0x7a, 0x65, 0x64, 0x2e, 0x68, 0x70, 0x70, 0x00
	.type		__unnamed_1,@object
	.size		__unnamed_1,(.L_0 - __unnamed_1)
__unnamed_1:
        /*0072*/ 	.byte	0x76, 0x6f, 0x69, 0x64, 0x20, 0x63, 0x75, 0x74, 0x6c, 0x61, 0x73, 0x73, 0x3a, 0x3a, 0x67, 0x65
        /* <DEDUP_REMOVED lines=172> */
        /*0b42*/ 	.byte	0x5d, 0x00
.L_0:


//--------------------- .nv.shared._ZN7cutlass13device_kernelINS_4gemm6kernel13GemmUniversalIN4cute5tupleIJiiiiEEENS1_10collective13CollectiveMmaINS1_34MainloopSm90TmaGmmaWarpSpecializedILi3ENS5_IJNS4_1CILi1EEENSA_ILi2EEESB_EEENS1_32KernelTmaWarpSpecializedPingpongEEENS5_IJNSA_ILi64EEESG_NSA_ILi32EEEEEEaNS5_IJlSB_lEEEaSJ_NS4_8TiledMMAINS4_8MMA_AtomIJNS4_4SM904GMMA26MMA_64x64x32_S32S8S8_SS_TNEEEENS4_6LayoutINS5_IJSB_SB_SB_EEENS5_IJNSA_ILi0EEESS_SS_EEEEENS5_IJNS4_10UnderscoreESV_SV_EEEEENS4_23SM90_TMA_LOAD_MULTICASTENS4_14ComposedLayoutINS4_7SwizzleILi1ELi4ELi3EEENS4_18smem_ptr_flag_bitsILi8EEENSQ_INS5_IJNSA_ILi8EEESH_EEENS5_IJSH_SB_EEEEEEEvNS4_8identityENS4_13SM90_TMA_LOADES18_vS19_EENS_8epilogue10collective6detail29Sm90TmaWarpSpecializedAdapterINS1D_15DefaultEpilogueIaSJ_SJ_NS1C_6thread17LinearCombinationIaLi1EiiLNS1H_9ScaleType4KindE0ELNS_15FloatRoundStyleE2EaEENS1_15EpilogueDefaultEEEEEvvEEEEvNT_6ParamsE --------------------------
	.section	.nv.shared._ZN7cutlass13device_kernelINS_4gemm6kernel13GemmUniversalIN4cute5tupleIJiiiiEEENS1_10collective13CollectiveMmaINS1_34MainloopSm90TmaGmmaWarpSpecializedILi3ENS5_IJNS4_1CILi1EEENSA_ILi2EEESB_EEENS1_32KernelTmaWarpSpecializedPingpongEEENS5_IJNSA_ILi64EEESG_NSA_ILi32EEEEEEaNS5_IJlSB_lEEEaSJ_NS4_8TiledMMAINS4_8MMA_AtomIJNS4_4SM904GMMA26MMA_64x64x32_S32S8S8_SS_TNEEEENS4_6LayoutINS5_IJSB_SB_SB_EEENS5_IJNSA_ILi0EEESS_SS_EEEEENS5_IJNS4_10UnderscoreESV_SV_EEEEENS4_23SM90_TMA_LOAD_MULTICASTENS4_14ComposedLayoutINS4_7SwizzleILi1ELi4ELi3EEENS4_18smem_ptr_flag_bitsILi8EEENSQ_INS5_IJNSA_ILi8EEESH_EEENS5_IJSH_SB_EEEEEEEvNS4_8identityENS4_13SM90_TMA_LOADES18_vS19_EENS_8epilogue10collective6detail29Sm90TmaWarpSpecializedAdapterINS1D_15DefaultEpilogueIaSJ_SJ_NS1C_6thread17LinearCombinationIaLi1EiiLNS1H_9ScaleType4KindE0ELNS_15FloatRoundStyleE2EaEENS1_15EpilogueDefaultEEEEEvvEEEEvNT_6ParamsE,"aw",@nobits
	.sectionflags	@""
	.align	16
	.zero		1024


//--------------------- .nv.shared.reserved.0     --------------------------
	.section	.nv.shared.reserved.0,"aw",@nobits
	.weak		__nv_reservedSMEM_offset_0_alias
	.size		__nv_reservedSMEM_offset_0_alias, 0, 0
	.other		__nv_reservedSMEM_offset_0_alias,@"STO_CUDA_RESERVED_SHARED STV_DEFAULT"
__nv_reservedSMEM_offset_0_alias:
	.zero		0


//--------------------- .nv.global                --------------------------
	.section	.nv.global,"aw",@nobits
.nv.global:
	.type		_ZN39_INTERNAL_25fdf08b_4_k_cu_5bd657b9_42644cute1_E,@object
	.size		_ZN39_INTERNAL_25fdf08b_4_k_cu_5bd657b9_42644cute1_E,(_ZN39_INTERNAL_25fdf08b_4_k_cu_5bd657b9_42644cuda3std3__45__cpo6cbeginE - _ZN39_INTERNAL_25fdf08b_4_k_cu_5bd657b9_42644cute1_E)
_ZN39_INTERNAL_25fdf08b_4_k_cu_5bd657b9_42644cute1_E:
	.zero		1
	.type		_ZN39_INTERNAL_25fdf08b_4_k_cu_5bd657b9_42644cuda3std3__45__cpo6cbeginE,@object
	.size		_ZN39_INTERNAL_25fdf08b_4_k_cu_5bd657b9_42644cuda3std3__45__cpo6cbeginE,(_ZN39_INTERNAL_25fdf08b_4_k_cu_5bd657b9_42644cuda3std3__48in_placeE - _ZN39_INTERNAL_25fdf08b_4_k_cu_5bd657b9_42644cuda3std3__45__cpo6cbeginE)
_ZN39_INTERNAL_25fdf08b_4_k_cu_5bd657b9_42644cuda3std3__45__cpo6cbeginE:
	.zero		1
	.type		_ZN39_INTERNAL_25fdf08b_4_k_cu_5bd657b9_42644cuda3std3__48in_placeE,@object
	.size		_ZN39_INTERNAL_25fdf08b_4_k_cu_5bd657b9_42644cuda3std3__48in_placeE,(_ZN39_INTERNAL_25fdf08b_4_k_cu_5bd657b9_42644cuda3std6ranges3__45__cpo9iter_moveE - _ZN39_INTERNAL_25fdf08b_4_k_cu_5bd657b9_42644cuda3std3__48in_placeE)
_ZN39_INTERNAL_25fdf08b_4_k_cu_5bd657b9_42644cuda3std3__48in_placeE:
	.zero		1
	.type		_ZN39_INTERNAL_25fdf08b_4_k_cu_5bd657b9_42644cuda3std6ranges3__45__cpo9iter_moveE,@object
	.size		_ZN39_INTERNAL_25fdf08b_4_k_cu_5bd657b9_42644cuda3std6ranges3__45__cpo9iter_moveE,(_ZN39_INTERNAL_25fdf08b_4_k_cu_5bd657b9_42644cuda3std3__45__cpo5beginE - _ZN39_INTERNAL_25fdf08b_4_k_cu_5bd657b9_42644cuda3std6ranges3__45__cpo9iter_moveE)
_ZN39_INTERNAL_25fdf08b_4_k_cu_5bd657b9_42644cuda3std6ranges3__45__cpo9iter_moveE:
	.zero		1
	.type		_ZN39_INTERNAL_25fdf08b_4_k_cu_5bd657b9_42644cuda3std3__45__cpo5beginE,@object
	.size		_ZN39_INTERNAL_25fdf08b_4_k_cu_5bd657b9_42644cuda3std3__45__cpo5beginE,(_ZN39_INTERNAL_25fdf08b_4_k_cu_5bd657b9_42644cuda3std3__441_GLOBAL__N__25fdf08b_4_k_cu_5bd657b9_42646ignoreE - _ZN39_INTERNAL_25fdf08b_4_k_cu_5bd657b9_42644cuda3std3__45__cpo5beginE)
_ZN39_INTERNAL_25fdf08b_4_k_cu_5bd657b9_42644cuda3std3__45__cpo5beginE:
	.zero		1
	.type		_ZN39_INTERNAL_25fdf08b_4_k_cu_5bd657b9_42644cuda3std3__441_GLOBAL__N__25fdf08b_4_k_cu_5bd657b9_42646ignoreE,@object
	.size		_ZN39_INTERNAL_25fdf08b_4_k_cu_5bd657b9_42644cuda3std3__441_GLOBAL__N__25fdf08b_4_k_cu_5bd657b9_42646ignoreE,(_ZN39_INTERNAL_25fdf08b_4_k_cu_5bd657b9_42644cute7productE - _ZN39_INTERNAL_25fdf08b_4_k_cu_5bd657b9_42644cuda3std3__441_GLOBAL__N__25fdf08b_4_k_cu_5bd657b9_42646ignoreE)
_ZN39_INTERNAL_25fdf08b_4_k_cu_5bd657b9_42644cuda3std3__441_GLOBAL__N__25fdf08b_4_k_cu_5bd657b9_42646ignoreE:
	.zero		1
	.type		_ZN39_INTERNAL_25fdf08b_4_k_cu_5bd657b9_42644cute7productE,@object
	.size		_ZN39_INTERNAL_25fdf08b_4_k_cu_5bd657b9_42644cute7productE,(_ZN39_INTERNAL_25fdf08b_4_k_cu_5bd657b9_42644cuda3std3__45__cpo3endE - _ZN39_INTERNAL_25fdf08b_4_k_cu_5bd657b9_42644cute7productE)
_ZN39_INTERNAL_25fdf08b_4_k_cu_5bd657b9_42644cute7productE:
	.zero		1
	.type		_ZN39_INTERNAL_25fdf08b_4_k_cu_5bd657b9_42644cuda3std3__45__cpo3endE,@object
	.size		_ZN39_INTERNAL_25fdf08b_4_k_cu_5bd657b9_42644cuda3std3__45__cpo3endE,(_ZN39_INTERNAL_25fdf08b_4_k_cu_5bd657b9_42644cuda3std3__419piecewise_constructE - _ZN39_INTERNAL_25fdf08b_4_k_cu_5bd657b9_42644cuda3std3__45__cpo3endE)
_ZN39_INTERNAL_25fdf08b_4_k_cu_5bd657b9_42644cuda3std3__45__cpo3endE:
	.zero		1
	.type		_ZN39_INTERNAL_25fdf08b_4_k_cu_5bd657b9_42644cuda3std3__419piecewise_constructE,@object
	.size		_ZN39_INTERNAL_25fdf08b_4_k_cu_5bd657b9_42644cuda3std3__419piecewise_constructE,(_ZN39_INTERNAL_25fdf08b_4_k_cu_5bd657b9_42644cuda3std3__45__cpo4cendE - _ZN39_INTERNAL_25fdf08b_4_k_cu_5bd657b9_42644cuda3std3__419piecewise_constructE)
_ZN39_INTERNAL_25fdf08b_4_k_cu_5bd657b9_42644cuda3std3__419piecewise_constructE:
	.zero		1
	.type		_ZN39_INTERNAL_25fdf08b_4_k_cu_5bd657b9_42644cuda3std3__45__cpo4cendE,@object
	.size		_ZN39_INTERNAL_25fdf08b_4_k_cu_5bd657b9_42644cuda3std3__45__cpo4cendE,(_ZN39_INTERNAL_25fdf08b_4_k_cu_5bd657b9_42644cuda3std6ranges3__45__cpo4swapE - _ZN39_INTERNAL_25fdf08b_4_k_cu_5bd657b9_42644cuda3std3__45__cpo4cendE)
_ZN39_INTERNAL_25fdf08b_4_k_cu_5bd657b9_42644cuda3std3__45__cpo4cendE:
	.zero		1
	.type		_ZN39_INTERNAL_25fdf08b_4_k_cu_5bd657b9_42644cuda3std6ranges3__45__cpo4swapE,@object
	.size		_ZN39_INTERNAL_25fdf08b_4_k_cu_5bd657b9_42644cuda3std6ranges3__45__cpo4swapE,(.L_8 - _ZN39_INTERNAL_25fdf08b_4_k_cu_5bd657b9_42644cuda3std6ranges3__45__cpo4swapE)
_ZN39_INTERNAL_25fdf08b_4_k_cu_5bd657b9_42644cuda3std6ranges3__45__cpo4swapE:
	.zero		1
.L_8:


//--------------------- .nv.constant0._ZN7cutlass13device_kernelINS_4gemm6kernel13GemmUniversalIN4cute5tupleIJiiiiEEENS1_10collective13CollectiveMmaINS1_34MainloopSm90TmaGmmaWarpSpecializedILi3ENS5_IJNS4_1CILi1EEENSA_ILi2EEESB_EEENS1_32KernelTmaWarpSpecializedPingpongEEENS5_IJNSA_ILi64EEESG_NSA_ILi32EEEEEEaNS5_IJlSB_lEEEaSJ_NS4_8TiledMMAINS4_8MMA_AtomIJNS4_4SM904GMMA26MMA_64x64x32_S32S8S8_SS_TNEEEENS4_6LayoutINS5_IJSB_SB_SB_EEENS5_IJNSA_ILi0EEESS_SS_EEEEENS5_IJNS4_10UnderscoreESV_SV_EEEEENS4_23SM90_TMA_LOAD_MULTICASTENS4_14ComposedLayoutINS4_7SwizzleILi1ELi4ELi3EEENS4_18smem_ptr_flag_bitsILi8EEENSQ_INS5_IJNSA_ILi8EEESH_EEENS5_IJSH_SB_EEEEEEEvNS4_8identityENS4_13SM90_TMA_LOADES18_vS19_EENS_8epilogue10collective6detail29Sm90TmaWarpSpecializedAdapterINS1D_15DefaultEpilogueIaSJ_SJ_NS1C_6thread17LinearCombinationIaLi1EiiLNS1H_9ScaleType4KindE0ELNS_15FloatRoundStyleE2EaEENS1_15EpilogueDefaultEEEEEvvEEEEvNT_6ParamsE --------------------------
	.section	.nv.constant0._ZN7cutlass13device_kernelINS_4gemm6kernel13GemmUniversalIN4cute5tupleIJiiiiEEENS1_10collective13CollectiveMmaINS1_34MainloopSm90TmaGmmaWarpSpecializedILi3ENS5_IJNS4_1CILi1EEENSA_ILi2EEESB_EEENS1_32KernelTmaWarpSpecializedPingpongEEENS5_IJNSA_ILi64EEESG_NSA_ILi32EEEEEEaNS5_IJlSB_lEEEaSJ_NS4_8TiledMMAINS4_8MMA_AtomIJNS4_4SM904GMMA26MMA_64x64x32_S32S8S8_SS_TNEEEENS4_6LayoutINS5_IJSB_SB_SB_EEENS5_IJNSA_ILi0EEESS_SS_EEEEENS5_IJNS4_10UnderscoreESV_SV_EEEEENS4_23SM90_TMA_LOAD_MULTICASTENS4_14ComposedLayoutINS4_7SwizzleILi1ELi4ELi3EEENS4_18smem_ptr_flag_bitsILi8EEENSQ_INS5_IJNSA_ILi8EEESH_EEENS5_IJSH_SB_EEEEEEEvNS4_8identityENS4_13SM90_TMA_LOADES18_vS19_EENS_8epilogue10collective6detail29Sm90TmaWarpSpecializedAdapterINS1D_15DefaultEpilogueIaSJ_SJ_NS1C_6thread17LinearCombinationIaLi1EiiLNS1H_9ScaleType4KindE0ELNS_15FloatRoundStyleE2EaEENS1_15EpilogueDefaultEEEEEvvEEEEvNT_6ParamsE,"a",@progbits
	.sectionflags	@""
	.align	4
.nv.constant0._ZN7cutlass13device_kernelINS_4gemm6kernel13GemmUniversalIN4cute5tupleIJiiiiEEENS1_10collective13CollectiveMmaINS1_34MainloopSm90TmaGmmaWarpSpecializedILi3ENS5_IJNS4_1CILi1EEENSA_ILi2EEESB_EEENS1_32KernelTmaWarpSpecializedPingpongEEENS5_IJNSA_ILi64EEESG_NSA_ILi32EEEEEEaNS5_IJlSB_lEEEaSJ_NS4_8TiledMMAINS4_8MMA_AtomIJNS4_4SM904GMMA26MMA_64x64x32_S32S8S8_SS_TNEEEENS4_6LayoutINS5_IJSB_SB_SB_EEENS5_IJNSA_ILi0EEESS_SS_EEEEENS5_IJNS4_10UnderscoreESV_SV_EEEEENS4_23SM90_TMA_LOAD_MULTICASTENS4_14ComposedLayoutINS4_7SwizzleILi1ELi4ELi3EEENS4_18smem_ptr_flag_bitsILi8EEENSQ_INS5_IJNSA_ILi8EEESH_EEENS5_IJSH_SB_EEEEEEEvNS4_8identityENS4_13SM90_TMA_LOADES18_vS19_EENS_8epilogue10collective6detail29Sm90TmaWarpSpecializedAdapterINS1D_15DefaultEpilogueIaSJ_SJ_NS1C_6thread17LinearCombinationIaLi1EiiLNS1H_9ScaleType4KindE0ELNS_15FloatRoundStyleE2EaEENS1_15EpilogueDefaultEEEEEvvEEEEvNT_6ParamsE:
	.zero		1664


//--------------------- SYMBOLS --------------------------

	.type		.nv.reservedSmem.offset0,@object
	.size		.nv.reservedSmem.offset0,0x4
	.type		__assertfail,@function
